//
// Generated by NVIDIA NVVM Compiler
//
// Compiler Build ID: CL-36424714
// Cuda compilation tools, release 13.0, V13.0.88
// Based on NVVM 20.0.0
//

.version 9.0
.target sm_100
.address_size 64

	// .globl	_Z11randomArrayPfmj
.global .align 4 .b8 precalc_xorwow_matrix[102400];
.global .align 4 .b8 precalc_xorwow_offset_matrix[102400];
.global .align 4 .b8 mrg32k3aM1[2304];
.global .align 4 .b8 mrg32k3aM2[2304];
.global .align 4 .b8 mrg32k3aM1SubSeq[2016];
.global .align 4 .b8 mrg32k3aM2SubSeq[2016];
.global .align 4 .b8 mrg32k3aM1Seq[2304];
.global .align 4 .b8 mrg32k3aM2Seq[2304];
.const .align 8 .b8 __cr_lgamma_table[72];

.visible .entry _Z11randomArrayPfmj(
	.param .u64 .ptr .align 1 _Z11randomArrayPfmj_param_0,
	.param .u64 _Z11randomArrayPfmj_param_1,
	.param .u32 _Z11randomArrayPfmj_param_2
)
{
	.local .align 8 .b8 	__local_depot0[48];
	.reg .b64 	%SP;
	.reg .b64 	%SPL;
	.reg .pred 	%p<136>;
	.reg .b32 	%r<2548>;
	.reg .b32 	%f<11>;
	.reg .b64 	%rd<93>;

	mov.u64 	%SPL, __local_depot0;
	ld.param.u64 	%rd43, [_Z11randomArrayPfmj_param_0];
	ld.param.u64 	%rd42, [_Z11randomArrayPfmj_param_1];
	ld.param.u32 	%r1158, [_Z11randomArrayPfmj_param_2];
	cvta.to.global.u64 	%rd1, %rd43;
	add.u64 	%rd2, %SPL, 0;
	mov.u32 	%r1, %ctaid.x;
	mov.u32 	%r1159, %tid.x;
	cvt.u64.u32 	%rd3, %r1159;
	xor.b32  	%r1160, %r1158, -1429050551;
	mul.lo.s32 	%r1161, %r1160, 1099087573;
	add.s32 	%r2, %r1161, -638133224;
	add.s32 	%r2226, %r1161, 123456789;
	st.local.v2.u32 	[%rd2], {%r2, %r2226};
	xor.b32  	%r2225, %r1161, 362436069;
	mov.b32 	%r2224, -123459836;
	st.local.v2.u32 	[%rd2+8], {%r2225, %r2224};
	add.s32 	%r2222, %r1161, 5783321;
	mov.b32 	%r2223, -589760388;
	st.local.v2.u32 	[%rd2+16], {%r2223, %r2222};
	setp.eq.s32 	%p1, %r1, 0;
	@%p1 bra 	$L__BB0_115;
	cvt.u64.u32 	%rd85, %r1;
	mov.b32 	%r1917, 0;
	mov.b32 	%r2224, -123459836;
	mov.b32 	%r2223, -589760388;
$L__BB0_2:
	mov.u64 	%rd5, %rd85;
	and.b64  	%rd6, %rd5, 3;
	setp.eq.s64 	%p2, %rd6, 0;
	@%p2 bra 	$L__BB0_114;
	mul.wide.u32 	%rd45, %r1917, 3200;
	mov.u64 	%rd46, precalc_xorwow_matrix;
	add.s64 	%rd7, %rd46, %rd45;
	mov.b32 	%r2222, 0;
	mov.u32 	%r2223, %r2222;
	mov.u32 	%r2224, %r2222;
	mov.u32 	%r2225, %r2222;
	mov.u32 	%r2226, %r2222;
	mov.u32 	%r1928, %r2222;
$L__BB0_4:
	mul.wide.u32 	%rd47, %r1928, 4;
	add.s64 	%rd48, %rd2, %rd47;
	ld.local.u32 	%r23, [%rd48+4];
	shl.b32 	%r24, %r1928, 5;
	mov.b32 	%r1934, 0;
$L__BB0_5:
	.pragma "nounroll";
	shr.u32 	%r1167, %r23, %r1934;
	and.b32  	%r1168, %r1167, 1;
	setp.eq.b32 	%p3, %r1168, 1;
	not.pred 	%p4, %p3;
	add.s32 	%r1169, %r24, %r1934;
	mul.lo.s32 	%r1170, %r1169, 5;
	mul.wide.u32 	%rd49, %r1170, 4;
	add.s64 	%rd8, %rd7, %rd49;
	@%p4 bra 	$L__BB0_7;
	ld.global.u32 	%r1171, [%rd8];
	xor.b32  	%r2226, %r2226, %r1171;
	ld.global.u32 	%r1172, [%rd8+4];
	xor.b32  	%r2225, %r2225, %r1172;
	ld.global.u32 	%r1173, [%rd8+8];
	xor.b32  	%r2224, %r2224, %r1173;
	ld.global.u32 	%r1174, [%rd8+12];
	xor.b32  	%r2223, %r2223, %r1174;
	ld.global.u32 	%r1175, [%rd8+16];
	xor.b32  	%r2222, %r2222, %r1175;
$L__BB0_7:
	and.b32  	%r1177, %r1167, 2;
	setp.eq.s32 	%p5, %r1177, 0;
	@%p5 bra 	$L__BB0_9;
	ld.global.u32 	%r1178, [%rd8+20];
	xor.b32  	%r2226, %r2226, %r1178;
	ld.global.u32 	%r1179, [%rd8+24];
	xor.b32  	%r2225, %r2225, %r1179;
	ld.global.u32 	%r1180, [%rd8+28];
	xor.b32  	%r2224, %r2224, %r1180;
	ld.global.u32 	%r1181, [%rd8+32];
	xor.b32  	%r2223, %r2223, %r1181;
	ld.global.u32 	%r1182, [%rd8+36];
	xor.b32  	%r2222, %r2222, %r1182;
$L__BB0_9:
	and.b32  	%r1184, %r1167, 4;
	setp.eq.s32 	%p6, %r1184, 0;
	@%p6 bra 	$L__BB0_11;
	ld.global.u32 	%r1185, [%rd8+40];
	xor.b32  	%r2226, %r2226, %r1185;
	ld.global.u32 	%r1186, [%rd8+44];
	xor.b32  	%r2225, %r2225, %r1186;
	ld.global.u32 	%r1187, [%rd8+48];
	xor.b32  	%r2224, %r2224, %r1187;
	ld.global.u32 	%r1188, [%rd8+52];
	xor.b32  	%r2223, %r2223, %r1188;
	ld.global.u32 	%r1189, [%rd8+56];
	xor.b32  	%r2222, %r2222, %r1189;
$L__BB0_11:
	and.b32  	%r1191, %r1167, 8;
	setp.eq.s32 	%p7, %r1191, 0;
	@%p7 bra 	$L__BB0_13;
	ld.global.u32 	%r1192, [%rd8+60];
	xor.b32  	%r2226, %r2226, %r1192;
	ld.global.u32 	%r1193, [%rd8+64];
	xor.b32  	%r2225, %r2225, %r1193;
	ld.global.u32 	%r1194, [%rd8+68];
	xor.b32  	%r2224, %r2224, %r1194;
	ld.global.u32 	%r1195, [%rd8+72];
	xor.b32  	%r2223, %r2223, %r1195;
	ld.global.u32 	%r1196, [%rd8+76];
	xor.b32  	%r2222, %r2222, %r1196;
$L__BB0_13:
	and.b32  	%r1198, %r1167, 16;
	setp.eq.s32 	%p8, %r1198, 0;
	@%p8 bra 	$L__BB0_15;
	ld.global.u32 	%r1199, [%rd8+80];
	xor.b32  	%r2226, %r2226, %r1199;
	ld.global.u32 	%r1200, [%rd8+84];
	xor.b32  	%r2225, %r2225, %r1200;
	ld.global.u32 	%r1201, [%rd8+88];
	xor.b32  	%r2224, %r2224, %r1201;
	ld.global.u32 	%r1202, [%rd8+92];
	xor.b32  	%r2223, %r2223, %r1202;
	ld.global.u32 	%r1203, [%rd8+96];
	xor.b32  	%r2222, %r2222, %r1203;
$L__BB0_15:
	and.b32  	%r1205, %r1167, 32;
	setp.eq.s32 	%p9, %r1205, 0;
	@%p9 bra 	$L__BB0_17;
	ld.global.u32 	%r1206, [%rd8+100];
	xor.b32  	%r2226, %r2226, %r1206;
	ld.global.u32 	%r1207, [%rd8+104];
	xor.b32  	%r2225, %r2225, %r1207;
	ld.global.u32 	%r1208, [%rd8+108];
	xor.b32  	%r2224, %r2224, %r1208;
	ld.global.u32 	%r1209, [%rd8+112];
	xor.b32  	%r2223, %r2223, %r1209;
	ld.global.u32 	%r1210, [%rd8+116];
	xor.b32  	%r2222, %r2222, %r1210;
$L__BB0_17:
	and.b32  	%r1212, %r1167, 64;
	setp.eq.s32 	%p10, %r1212, 0;
	@%p10 bra 	$L__BB0_19;
	ld.global.u32 	%r1213, [%rd8+120];
	xor.b32  	%r2226, %r2226, %r1213;
	ld.global.u32 	%r1214, [%rd8+124];
	xor.b32  	%r2225, %r2225, %r1214;
	ld.global.u32 	%r1215, [%rd8+128];
	xor.b32  	%r2224, %r2224, %r1215;
	ld.global.u32 	%r1216, [%rd8+132];
	xor.b32  	%r2223, %r2223, %r1216;
	ld.global.u32 	%r1217, [%rd8+136];
	xor.b32  	%r2222, %r2222, %r1217;
$L__BB0_19:
	and.b32  	%r1219, %r1167, 128;
	setp.eq.s32 	%p11, %r1219, 0;
	@%p11 bra 	$L__BB0_21;
	ld.global.u32 	%r1220, [%rd8+140];
	xor.b32  	%r2226, %r2226, %r1220;
	ld.global.u32 	%r1221, [%rd8+144];
	xor.b32  	%r2225, %r2225, %r1221;
	ld.global.u32 	%r1222, [%rd8+148];
	xor.b32  	%r2224, %r2224, %r1222;
	ld.global.u32 	%r1223, [%rd8+152];
	xor.b32  	%r2223, %r2223, %r1223;
	ld.global.u32 	%r1224, [%rd8+156];
	xor.b32  	%r2222, %r2222, %r1224;
$L__BB0_21:
	and.b32  	%r1226, %r1167, 256;
	setp.eq.s32 	%p12, %r1226, 0;
	@%p12 bra 	$L__BB0_23;
	ld.global.u32 	%r1227, [%rd8+160];
	xor.b32  	%r2226, %r2226, %r1227;
	ld.global.u32 	%r1228, [%rd8+164];
	xor.b32  	%r2225, %r2225, %r1228;
	ld.global.u32 	%r1229, [%rd8+168];
	xor.b32  	%r2224, %r2224, %r1229;
	ld.global.u32 	%r1230, [%rd8+172];
	xor.b32  	%r2223, %r2223, %r1230;
	ld.global.u32 	%r1231, [%rd8+176];
	xor.b32  	%r2222, %r2222, %r1231;
$L__BB0_23:
	and.b32  	%r1233, %r1167, 512;
	setp.eq.s32 	%p13, %r1233, 0;
	@%p13 bra 	$L__BB0_25;
	ld.global.u32 	%r1234, [%rd8+180];
	xor.b32  	%r2226, %r2226, %r1234;
	ld.global.u32 	%r1235, [%rd8+184];
	xor.b32  	%r2225, %r2225, %r1235;
	ld.global.u32 	%r1236, [%rd8+188];
	xor.b32  	%r2224, %r2224, %r1236;
	ld.global.u32 	%r1237, [%rd8+192];
	xor.b32  	%r2223, %r2223, %r1237;
	ld.global.u32 	%r1238, [%rd8+196];
	xor.b32  	%r2222, %r2222, %r1238;
$L__BB0_25:
	and.b32  	%r1240, %r1167, 1024;
	setp.eq.s32 	%p14, %r1240, 0;
	@%p14 bra 	$L__BB0_27;
	ld.global.u32 	%r1241, [%rd8+200];
	xor.b32  	%r2226, %r2226, %r1241;
	ld.global.u32 	%r1242, [%rd8+204];
	xor.b32  	%r2225, %r2225, %r1242;
	ld.global.u32 	%r1243, [%rd8+208];
	xor.b32  	%r2224, %r2224, %r1243;
	ld.global.u32 	%r1244, [%rd8+212];
	xor.b32  	%r2223, %r2223, %r1244;
	ld.global.u32 	%r1245, [%rd8+216];
	xor.b32  	%r2222, %r2222, %r1245;
$L__BB0_27:
	and.b32  	%r1247, %r1167, 2048;
	setp.eq.s32 	%p15, %r1247, 0;
	@%p15 bra 	$L__BB0_29;
	ld.global.u32 	%r1248, [%rd8+220];
	xor.b32  	%r2226, %r2226, %r1248;
	ld.global.u32 	%r1249, [%rd8+224];
	xor.b32  	%r2225, %r2225, %r1249;
	ld.global.u32 	%r1250, [%rd8+228];
	xor.b32  	%r2224, %r2224, %r1250;
	ld.global.u32 	%r1251, [%rd8+232];
	xor.b32  	%r2223, %r2223, %r1251;
	ld.global.u32 	%r1252, [%rd8+236];
	xor.b32  	%r2222, %r2222, %r1252;
$L__BB0_29:
	and.b32  	%r1254, %r1167, 4096;
	setp.eq.s32 	%p16, %r1254, 0;
	@%p16 bra 	$L__BB0_31;
	ld.global.u32 	%r1255, [%rd8+240];
	xor.b32  	%r2226, %r2226, %r1255;
	ld.global.u32 	%r1256, [%rd8+244];
	xor.b32  	%r2225, %r2225, %r1256;
	ld.global.u32 	%r1257, [%rd8+248];
	xor.b32  	%r2224, %r2224, %r1257;
	ld.global.u32 	%r1258, [%rd8+252];
	xor.b32  	%r2223, %r2223, %r1258;
	ld.global.u32 	%r1259, [%rd8+256];
	xor.b32  	%r2222, %r2222, %r1259;
$L__BB0_31:
	and.b32  	%r1261, %r1167, 8192;
	setp.eq.s32 	%p17, %r1261, 0;
	@%p17 bra 	$L__BB0_33;
	ld.global.u32 	%r1262, [%rd8+260];
	xor.b32  	%r2226, %r2226, %r1262;
	ld.global.u32 	%r1263, [%rd8+264];
	xor.b32  	%r2225, %r2225, %r1263;
	ld.global.u32 	%r1264, [%rd8+268];
	xor.b32  	%r2224, %r2224, %r1264;
	ld.global.u32 	%r1265, [%rd8+272];
	xor.b32  	%r2223, %r2223, %r1265;
	ld.global.u32 	%r1266, [%rd8+276];
	xor.b32  	%r2222, %r2222, %r1266;
$L__BB0_33:
	and.b32  	%r1268, %r1167, 16384;
	setp.eq.s32 	%p18, %r1268, 0;
	@%p18 bra 	$L__BB0_35;
	ld.global.u32 	%r1269, [%rd8+280];
	xor.b32  	%r2226, %r2226, %r1269;
	ld.global.u32 	%r1270, [%rd8+284];
	xor.b32  	%r2225, %r2225, %r1270;
	ld.global.u32 	%r1271, [%rd8+288];
	xor.b32  	%r2224, %r2224, %r1271;
	ld.global.u32 	%r1272, [%rd8+292];
	xor.b32  	%r2223, %r2223, %r1272;
	ld.global.u32 	%r1273, [%rd8+296];
	xor.b32  	%r2222, %r2222, %r1273;
$L__BB0_35:
	and.b32  	%r1275, %r1167, 32768;
	setp.eq.s32 	%p19, %r1275, 0;
	@%p19 bra 	$L__BB0_37;
	ld.global.u32 	%r1276, [%rd8+300];
	xor.b32  	%r2226, %r2226, %r1276;
	ld.global.u32 	%r1277, [%rd8+304];
	xor.b32  	%r2225, %r2225, %r1277;
	ld.global.u32 	%r1278, [%rd8+308];
	xor.b32  	%r2224, %r2224, %r1278;
	ld.global.u32 	%r1279, [%rd8+312];
	xor.b32  	%r2223, %r2223, %r1279;
	ld.global.u32 	%r1280, [%rd8+316];
	xor.b32  	%r2222, %r2222, %r1280;
$L__BB0_37:
	add.s32 	%r1934, %r1934, 16;
	setp.ne.s32 	%p20, %r1934, 32;
	@%p20 bra 	$L__BB0_5;
	mad.lo.s32 	%r1281, %r1928, -31, %r24;
	add.s32 	%r1928, %r1281, 1;
	setp.ne.s32 	%p21, %r1928, 5;
	@%p21 bra 	$L__BB0_4;
	st.local.u32 	[%rd2+4], %r2226;
	st.local.v2.u32 	[%rd2+8], {%r2225, %r2224};
	st.local.v2.u32 	[%rd2+16], {%r2223, %r2222};
	setp.eq.s64 	%p22, %rd6, 1;
	@%p22 bra 	$L__BB0_114;
	mov.b32 	%r2222, 0;
	mov.u32 	%r2223, %r2222;
	mov.u32 	%r2224, %r2222;
	mov.u32 	%r2225, %r2222;
	mov.u32 	%r2226, %r2222;
	mov.u32 	%r2020, %r2222;
$L__BB0_41:
	mul.wide.u32 	%rd50, %r2020, 4;
	add.s64 	%rd51, %rd2, %rd50;
	ld.local.u32 	%r199, [%rd51+4];
	shl.b32 	%r200, %r2020, 5;
	mov.b32 	%r2026, 0;
$L__BB0_42:
	.pragma "nounroll";
	shr.u32 	%r1284, %r199, %r2026;
	and.b32  	%r1285, %r1284, 1;
	setp.eq.b32 	%p23, %r1285, 1;
	not.pred 	%p24, %p23;
	add.s32 	%r1286, %r200, %r2026;
	mul.lo.s32 	%r1287, %r1286, 5;
	mul.wide.u32 	%rd52, %r1287, 4;
	add.s64 	%rd9, %rd7, %rd52;
	@%p24 bra 	$L__BB0_44;
	ld.global.u32 	%r1288, [%rd9];
	xor.b32  	%r2226, %r2226, %r1288;
	ld.global.u32 	%r1289, [%rd9+4];
	xor.b32  	%r2225, %r2225, %r1289;
	ld.global.u32 	%r1290, [%rd9+8];
	xor.b32  	%r2224, %r2224, %r1290;
	ld.global.u32 	%r1291, [%rd9+12];
	xor.b32  	%r2223, %r2223, %r1291;
	ld.global.u32 	%r1292, [%rd9+16];
	xor.b32  	%r2222, %r2222, %r1292;
$L__BB0_44:
	and.b32  	%r1294, %r1284, 2;
	setp.eq.s32 	%p25, %r1294, 0;
	@%p25 bra 	$L__BB0_46;
	ld.global.u32 	%r1295, [%rd9+20];
	xor.b32  	%r2226, %r2226, %r1295;
	ld.global.u32 	%r1296, [%rd9+24];
	xor.b32  	%r2225, %r2225, %r1296;
	ld.global.u32 	%r1297, [%rd9+28];
	xor.b32  	%r2224, %r2224, %r1297;
	ld.global.u32 	%r1298, [%rd9+32];
	xor.b32  	%r2223, %r2223, %r1298;
	ld.global.u32 	%r1299, [%rd9+36];
	xor.b32  	%r2222, %r2222, %r1299;
$L__BB0_46:
	and.b32  	%r1301, %r1284, 4;
	setp.eq.s32 	%p26, %r1301, 0;
	@%p26 bra 	$L__BB0_48;
	ld.global.u32 	%r1302, [%rd9+40];
	xor.b32  	%r2226, %r2226, %r1302;
	ld.global.u32 	%r1303, [%rd9+44];
	xor.b32  	%r2225, %r2225, %r1303;
	ld.global.u32 	%r1304, [%rd9+48];
	xor.b32  	%r2224, %r2224, %r1304;
	ld.global.u32 	%r1305, [%rd9+52];
	xor.b32  	%r2223, %r2223, %r1305;
	ld.global.u32 	%r1306, [%rd9+56];
	xor.b32  	%r2222, %r2222, %r1306;
$L__BB0_48:
	and.b32  	%r1308, %r1284, 8;
	setp.eq.s32 	%p27, %r1308, 0;
	@%p27 bra 	$L__BB0_50;
	ld.global.u32 	%r1309, [%rd9+60];
	xor.b32  	%r2226, %r2226, %r1309;
	ld.global.u32 	%r1310, [%rd9+64];
	xor.b32  	%r2225, %r2225, %r1310;
	ld.global.u32 	%r1311, [%rd9+68];
	xor.b32  	%r2224, %r2224, %r1311;
	ld.global.u32 	%r1312, [%rd9+72];
	xor.b32  	%r2223, %r2223, %r1312;
	ld.global.u32 	%r1313, [%rd9+76];
	xor.b32  	%r2222, %r2222, %r1313;
$L__BB0_50:
	and.b32  	%r1315, %r1284, 16;
	setp.eq.s32 	%p28, %r1315, 0;
	@%p28 bra 	$L__BB0_52;
	ld.global.u32 	%r1316, [%rd9+80];
	xor.b32  	%r2226, %r2226, %r1316;
	ld.global.u32 	%r1317, [%rd9+84];
	xor.b32  	%r2225, %r2225, %r1317;
	ld.global.u32 	%r1318, [%rd9+88];
	xor.b32  	%r2224, %r2224, %r1318;
	ld.global.u32 	%r1319, [%rd9+92];
	xor.b32  	%r2223, %r2223, %r1319;
	ld.global.u32 	%r1320, [%rd9+96];
	xor.b32  	%r2222, %r2222, %r1320;
$L__BB0_52:
	and.b32  	%r1322, %r1284, 32;
	setp.eq.s32 	%p29, %r1322, 0;
	@%p29 bra 	$L__BB0_54;
	ld.global.u32 	%r1323, [%rd9+100];
	xor.b32  	%r2226, %r2226, %r1323;
	ld.global.u32 	%r1324, [%rd9+104];
	xor.b32  	%r2225, %r2225, %r1324;
	ld.global.u32 	%r1325, [%rd9+108];
	xor.b32  	%r2224, %r2224, %r1325;
	ld.global.u32 	%r1326, [%rd9+112];
	xor.b32  	%r2223, %r2223, %r1326;
	ld.global.u32 	%r1327, [%rd9+116];
	xor.b32  	%r2222, %r2222, %r1327;
$L__BB0_54:
	and.b32  	%r1329, %r1284, 64;
	setp.eq.s32 	%p30, %r1329, 0;
	@%p30 bra 	$L__BB0_56;
	ld.global.u32 	%r1330, [%rd9+120];
	xor.b32  	%r2226, %r2226, %r1330;
	ld.global.u32 	%r1331, [%rd9+124];
	xor.b32  	%r2225, %r2225, %r1331;
	ld.global.u32 	%r1332, [%rd9+128];
	xor.b32  	%r2224, %r2224, %r1332;
	ld.global.u32 	%r1333, [%rd9+132];
	xor.b32  	%r2223, %r2223, %r1333;
	ld.global.u32 	%r1334, [%rd9+136];
	xor.b32  	%r2222, %r2222, %r1334;
$L__BB0_56:
	and.b32  	%r1336, %r1284, 128;
	setp.eq.s32 	%p31, %r1336, 0;
	@%p31 bra 	$L__BB0_58;
	ld.global.u32 	%r1337, [%rd9+140];
	xor.b32  	%r2226, %r2226, %r1337;
	ld.global.u32 	%r1338, [%rd9+144];
	xor.b32  	%r2225, %r2225, %r1338;
	ld.global.u32 	%r1339, [%rd9+148];
	xor.b32  	%r2224, %r2224, %r1339;
	ld.global.u32 	%r1340, [%rd9+152];
	xor.b32  	%r2223, %r2223, %r1340;
	ld.global.u32 	%r1341, [%rd9+156];
	xor.b32  	%r2222, %r2222, %r1341;
$L__BB0_58:
	and.b32  	%r1343, %r1284, 256;
	setp.eq.s32 	%p32, %r1343, 0;
	@%p32 bra 	$L__BB0_60;
	ld.global.u32 	%r1344, [%rd9+160];
	xor.b32  	%r2226, %r2226, %r1344;
	ld.global.u32 	%r1345, [%rd9+164];
	xor.b32  	%r2225, %r2225, %r1345;
	ld.global.u32 	%r1346, [%rd9+168];
	xor.b32  	%r2224, %r2224, %r1346;
	ld.global.u32 	%r1347, [%rd9+172];
	xor.b32  	%r2223, %r2223, %r1347;
	ld.global.u32 	%r1348, [%rd9+176];
	xor.b32  	%r2222, %r2222, %r1348;
$L__BB0_60:
	and.b32  	%r1350, %r1284, 512;
	setp.eq.s32 	%p33, %r1350, 0;
	@%p33 bra 	$L__BB0_62;
	ld.global.u32 	%r1351, [%rd9+180];
	xor.b32  	%r2226, %r2226, %r1351;
	ld.global.u32 	%r1352, [%rd9+184];
	xor.b32  	%r2225, %r2225, %r1352;
	ld.global.u32 	%r1353, [%rd9+188];
	xor.b32  	%r2224, %r2224, %r1353;
	ld.global.u32 	%r1354, [%rd9+192];
	xor.b32  	%r2223, %r2223, %r1354;
	ld.global.u32 	%r1355, [%rd9+196];
	xor.b32  	%r2222, %r2222, %r1355;
$L__BB0_62:
	and.b32  	%r1357, %r1284, 1024;
	setp.eq.s32 	%p34, %r1357, 0;
	@%p34 bra 	$L__BB0_64;
	ld.global.u32 	%r1358, [%rd9+200];
	xor.b32  	%r2226, %r2226, %r1358;
	ld.global.u32 	%r1359, [%rd9+204];
	xor.b32  	%r2225, %r2225, %r1359;
	ld.global.u32 	%r1360, [%rd9+208];
	xor.b32  	%r2224, %r2224, %r1360;
	ld.global.u32 	%r1361, [%rd9+212];
	xor.b32  	%r2223, %r2223, %r1361;
	ld.global.u32 	%r1362, [%rd9+216];
	xor.b32  	%r2222, %r2222, %r1362;
$L__BB0_64:
	and.b32  	%r1364, %r1284, 2048;
	setp.eq.s32 	%p35, %r1364, 0;
	@%p35 bra 	$L__BB0_66;
	ld.global.u32 	%r1365, [%rd9+220];
	xor.b32  	%r2226, %r2226, %r1365;
	ld.global.u32 	%r1366, [%rd9+224];
	xor.b32  	%r2225, %r2225, %r1366;
	ld.global.u32 	%r1367, [%rd9+228];
	xor.b32  	%r2224, %r2224, %r1367;
	ld.global.u32 	%r1368, [%rd9+232];
	xor.b32  	%r2223, %r2223, %r1368;
	ld.global.u32 	%r1369, [%rd9+236];
	xor.b32  	%r2222, %r2222, %r1369;
$L__BB0_66:
	and.b32  	%r1371, %r1284, 4096;
	setp.eq.s32 	%p36, %r1371, 0;
	@%p36 bra 	$L__BB0_68;
	ld.global.u32 	%r1372, [%rd9+240];
	xor.b32  	%r2226, %r2226, %r1372;
	ld.global.u32 	%r1373, [%rd9+244];
	xor.b32  	%r2225, %r2225, %r1373;
	ld.global.u32 	%r1374, [%rd9+248];
	xor.b32  	%r2224, %r2224, %r1374;
	ld.global.u32 	%r1375, [%rd9+252];
	xor.b32  	%r2223, %r2223, %r1375;
	ld.global.u32 	%r1376, [%rd9+256];
	xor.b32  	%r2222, %r2222, %r1376;
$L__BB0_68:
	and.b32  	%r1378, %r1284, 8192;
	setp.eq.s32 	%p37, %r1378, 0;
	@%p37 bra 	$L__BB0_70;
	ld.global.u32 	%r1379, [%rd9+260];
	xor.b32  	%r2226, %r2226, %r1379;
	ld.global.u32 	%r1380, [%rd9+264];
	xor.b32  	%r2225, %r2225, %r1380;
	ld.global.u32 	%r1381, [%rd9+268];
	xor.b32  	%r2224, %r2224, %r1381;
	ld.global.u32 	%r1382, [%rd9+272];
	xor.b32  	%r2223, %r2223, %r1382;
	ld.global.u32 	%r1383, [%rd9+276];
	xor.b32  	%r2222, %r2222, %r1383;
$L__BB0_70:
	and.b32  	%r1385, %r1284, 16384;
	setp.eq.s32 	%p38, %r1385, 0;
	@%p38 bra 	$L__BB0_72;
	ld.global.u32 	%r1386, [%rd9+280];
	xor.b32  	%r2226, %r2226, %r1386;
	ld.global.u32 	%r1387, [%rd9+284];
	xor.b32  	%r2225, %r2225, %r1387;
	ld.global.u32 	%r1388, [%rd9+288];
	xor.b32  	%r2224, %r2224, %r1388;
	ld.global.u32 	%r1389, [%rd9+292];
	xor.b32  	%r2223, %r2223, %r1389;
	ld.global.u32 	%r1390, [%rd9+296];
	xor.b32  	%r2222, %r2222, %r1390;
$L__BB0_72:
	and.b32  	%r1392, %r1284, 32768;
	setp.eq.s32 	%p39, %r1392, 0;
	@%p39 bra 	$L__BB0_74;
	ld.global.u32 	%r1393, [%rd9+300];
	xor.b32  	%r2226, %r2226, %r1393;
	ld.global.u32 	%r1394, [%rd9+304];
	xor.b32  	%r2225, %r2225, %r1394;
	ld.global.u32 	%r1395, [%rd9+308];
	xor.b32  	%r2224, %r2224, %r1395;
	ld.global.u32 	%r1396, [%rd9+312];
	xor.b32  	%r2223, %r2223, %r1396;
	ld.global.u32 	%r1397, [%rd9+316];
	xor.b32  	%r2222, %r2222, %r1397;
$L__BB0_74:
	add.s32 	%r2026, %r2026, 16;
	setp.ne.s32 	%p40, %r2026, 32;
	@%p40 bra 	$L__BB0_42;
	mad.lo.s32 	%r1398, %r2020, -31, %r200;
	add.s32 	%r2020, %r1398, 1;
	setp.ne.s32 	%p41, %r2020, 5;
	@%p41 bra 	$L__BB0_41;
	st.local.u32 	[%rd2+4], %r2226;
	st.local.v2.u32 	[%rd2+8], {%r2225, %r2224};
	st.local.v2.u32 	[%rd2+16], {%r2223, %r2222};
	setp.ne.s64 	%p42, %rd6, 3;
	@%p42 bra 	$L__BB0_114;
	mov.b32 	%r2222, 0;
	mov.u32 	%r2223, %r2222;
	mov.u32 	%r2224, %r2222;
	mov.u32 	%r2225, %r2222;
	mov.u32 	%r2226, %r2222;
	mov.u32 	%r2112, %r2222;
$L__BB0_78:
	mul.wide.u32 	%rd53, %r2112, 4;
	add.s64 	%rd54, %rd2, %rd53;
	ld.local.u32 	%r375, [%rd54+4];
	shl.b32 	%r376, %r2112, 5;
	mov.b32 	%r2118, 0;
$L__BB0_79:
	.pragma "nounroll";
	shr.u32 	%r1401, %r375, %r2118;
	and.b32  	%r1402, %r1401, 1;
	setp.eq.b32 	%p43, %r1402, 1;
	not.pred 	%p44, %p43;
	add.s32 	%r1403, %r376, %r2118;
	mul.lo.s32 	%r1404, %r1403, 5;
	mul.wide.u32 	%rd55, %r1404, 4;
	add.s64 	%rd10, %rd7, %rd55;
	@%p44 bra 	$L__BB0_81;
	ld.global.u32 	%r1405, [%rd10];
	xor.b32  	%r2226, %r2226, %r1405;
	ld.global.u32 	%r1406, [%rd10+4];
	xor.b32  	%r2225, %r2225, %r1406;
	ld.global.u32 	%r1407, [%rd10+8];
	xor.b32  	%r2224, %r2224, %r1407;
	ld.global.u32 	%r1408, [%rd10+12];
	xor.b32  	%r2223, %r2223, %r1408;
	ld.global.u32 	%r1409, [%rd10+16];
	xor.b32  	%r2222, %r2222, %r1409;
$L__BB0_81:
	and.b32  	%r1411, %r1401, 2;
	setp.eq.s32 	%p45, %r1411, 0;
	@%p45 bra 	$L__BB0_83;
	ld.global.u32 	%r1412, [%rd10+20];
	xor.b32  	%r2226, %r2226, %r1412;
	ld.global.u32 	%r1413, [%rd10+24];
	xor.b32  	%r2225, %r2225, %r1413;
	ld.global.u32 	%r1414, [%rd10+28];
	xor.b32  	%r2224, %r2224, %r1414;
	ld.global.u32 	%r1415, [%rd10+32];
	xor.b32  	%r2223, %r2223, %r1415;
	ld.global.u32 	%r1416, [%rd10+36];
	xor.b32  	%r2222, %r2222, %r1416;
$L__BB0_83:
	and.b32  	%r1418, %r1401, 4;
	setp.eq.s32 	%p46, %r1418, 0;
	@%p46 bra 	$L__BB0_85;
	ld.global.u32 	%r1419, [%rd10+40];
	xor.b32  	%r2226, %r2226, %r1419;
	ld.global.u32 	%r1420, [%rd10+44];
	xor.b32  	%r2225, %r2225, %r1420;
	ld.global.u32 	%r1421, [%rd10+48];
	xor.b32  	%r2224, %r2224, %r1421;
	ld.global.u32 	%r1422, [%rd10+52];
	xor.b32  	%r2223, %r2223, %r1422;
	ld.global.u32 	%r1423, [%rd10+56];
	xor.b32  	%r2222, %r2222, %r1423;
$L__BB0_85:
	and.b32  	%r1425, %r1401, 8;
	setp.eq.s32 	%p47, %r1425, 0;
	@%p47 bra 	$L__BB0_87;
	ld.global.u32 	%r1426, [%rd10+60];
	xor.b32  	%r2226, %r2226, %r1426;
	ld.global.u32 	%r1427, [%rd10+64];
	xor.b32  	%r2225, %r2225, %r1427;
	ld.global.u32 	%r1428, [%rd10+68];
	xor.b32  	%r2224, %r2224, %r1428;
	ld.global.u32 	%r1429, [%rd10+72];
	xor.b32  	%r2223, %r2223, %r1429;
	ld.global.u32 	%r1430, [%rd10+76];
	xor.b32  	%r2222, %r2222, %r1430;
$L__BB0_87:
	and.b32  	%r1432, %r1401, 16;
	setp.eq.s32 	%p48, %r1432, 0;
	@%p48 bra 	$L__BB0_89;
	ld.global.u32 	%r1433, [%rd10+80];
	xor.b32  	%r2226, %r2226, %r1433;
	ld.global.u32 	%r1434, [%rd10+84];
	xor.b32  	%r2225, %r2225, %r1434;
	ld.global.u32 	%r1435, [%rd10+88];
	xor.b32  	%r2224, %r2224, %r1435;
	ld.global.u32 	%r1436, [%rd10+92];
	xor.b32  	%r2223, %r2223, %r1436;
	ld.global.u32 	%r1437, [%rd10+96];
	xor.b32  	%r2222, %r2222, %r1437;
$L__BB0_89:
	and.b32  	%r1439, %r1401, 32;
	setp.eq.s32 	%p49, %r1439, 0;
	@%p49 bra 	$L__BB0_91;
	ld.global.u32 	%r1440, [%rd10+100];
	xor.b32  	%r2226, %r2226, %r1440;
	ld.global.u32 	%r1441, [%rd10+104];
	xor.b32  	%r2225, %r2225, %r1441;
	ld.global.u32 	%r1442, [%rd10+108];
	xor.b32  	%r2224, %r2224, %r1442;
	ld.global.u32 	%r1443, [%rd10+112];
	xor.b32  	%r2223, %r2223, %r1443;
	ld.global.u32 	%r1444, [%rd10+116];
	xor.b32  	%r2222, %r2222, %r1444;
$L__BB0_91:
	and.b32  	%r1446, %r1401, 64;
	setp.eq.s32 	%p50, %r1446, 0;
	@%p50 bra 	$L__BB0_93;
	ld.global.u32 	%r1447, [%rd10+120];
	xor.b32  	%r2226, %r2226, %r1447;
	ld.global.u32 	%r1448, [%rd10+124];
	xor.b32  	%r2225, %r2225, %r1448;
	ld.global.u32 	%r1449, [%rd10+128];
	xor.b32  	%r2224, %r2224, %r1449;
	ld.global.u32 	%r1450, [%rd10+132];
	xor.b32  	%r2223, %r2223, %r1450;
	ld.global.u32 	%r1451, [%rd10+136];
	xor.b32  	%r2222, %r2222, %r1451;
$L__BB0_93:
	and.b32  	%r1453, %r1401, 128;
	setp.eq.s32 	%p51, %r1453, 0;
	@%p51 bra 	$L__BB0_95;
	ld.global.u32 	%r1454, [%rd10+140];
	xor.b32  	%r2226, %r2226, %r1454;
	ld.global.u32 	%r1455, [%rd10+144];
	xor.b32  	%r2225, %r2225, %r1455;
	ld.global.u32 	%r1456, [%rd10+148];
	xor.b32  	%r2224, %r2224, %r1456;
	ld.global.u32 	%r1457, [%rd10+152];
	xor.b32  	%r2223, %r2223, %r1457;
	ld.global.u32 	%r1458, [%rd10+156];
	xor.b32  	%r2222, %r2222, %r1458;
$L__BB0_95:
	and.b32  	%r1460, %r1401, 256;
	setp.eq.s32 	%p52, %r1460, 0;
	@%p52 bra 	$L__BB0_97;
	ld.global.u32 	%r1461, [%rd10+160];
	xor.b32  	%r2226, %r2226, %r1461;
	ld.global.u32 	%r1462, [%rd10+164];
	xor.b32  	%r2225, %r2225, %r1462;
	ld.global.u32 	%r1463, [%rd10+168];
	xor.b32  	%r2224, %r2224, %r1463;
	ld.global.u32 	%r1464, [%rd10+172];
	xor.b32  	%r2223, %r2223, %r1464;
	ld.global.u32 	%r1465, [%rd10+176];
	xor.b32  	%r2222, %r2222, %r1465;
$L__BB0_97:
	and.b32  	%r1467, %r1401, 512;
	setp.eq.s32 	%p53, %r1467, 0;
	@%p53 bra 	$L__BB0_99;
	ld.global.u32 	%r1468, [%rd10+180];
	xor.b32  	%r2226, %r2226, %r1468;
	ld.global.u32 	%r1469, [%rd10+184];
	xor.b32  	%r2225, %r2225, %r1469;
	ld.global.u32 	%r1470, [%rd10+188];
	xor.b32  	%r2224, %r2224, %r1470;
	ld.global.u32 	%r1471, [%rd10+192];
	xor.b32  	%r2223, %r2223, %r1471;
	ld.global.u32 	%r1472, [%rd10+196];
	xor.b32  	%r2222, %r2222, %r1472;
$L__BB0_99:
	and.b32  	%r1474, %r1401, 1024;
	setp.eq.s32 	%p54, %r1474, 0;
	@%p54 bra 	$L__BB0_101;
	ld.global.u32 	%r1475, [%rd10+200];
	xor.b32  	%r2226, %r2226, %r1475;
	ld.global.u32 	%r1476, [%rd10+204];
	xor.b32  	%r2225, %r2225, %r1476;
	ld.global.u32 	%r1477, [%rd10+208];
	xor.b32  	%r2224, %r2224, %r1477;
	ld.global.u32 	%r1478, [%rd10+212];
	xor.b32  	%r2223, %r2223, %r1478;
	ld.global.u32 	%r1479, [%rd10+216];
	xor.b32  	%r2222, %r2222, %r1479;
$L__BB0_101:
	and.b32  	%r1481, %r1401, 2048;
	setp.eq.s32 	%p55, %r1481, 0;
	@%p55 bra 	$L__BB0_103;
	ld.global.u32 	%r1482, [%rd10+220];
	xor.b32  	%r2226, %r2226, %r1482;
	ld.global.u32 	%r1483, [%rd10+224];
	xor.b32  	%r2225, %r2225, %r1483;
	ld.global.u32 	%r1484, [%rd10+228];
	xor.b32  	%r2224, %r2224, %r1484;
	ld.global.u32 	%r1485, [%rd10+232];
	xor.b32  	%r2223, %r2223, %r1485;
	ld.global.u32 	%r1486, [%rd10+236];
	xor.b32  	%r2222, %r2222, %r1486;
$L__BB0_103:
	and.b32  	%r1488, %r1401, 4096;
	setp.eq.s32 	%p56, %r1488, 0;
	@%p56 bra 	$L__BB0_105;
	ld.global.u32 	%r1489, [%rd10+240];
	xor.b32  	%r2226, %r2226, %r1489;
	ld.global.u32 	%r1490, [%rd10+244];
	xor.b32  	%r2225, %r2225, %r1490;
	ld.global.u32 	%r1491, [%rd10+248];
	xor.b32  	%r2224, %r2224, %r1491;
	ld.global.u32 	%r1492, [%rd10+252];
	xor.b32  	%r2223, %r2223, %r1492;
	ld.global.u32 	%r1493, [%rd10+256];
	xor.b32  	%r2222, %r2222, %r1493;
$L__BB0_105:
	and.b32  	%r1495, %r1401, 8192;
	setp.eq.s32 	%p57, %r1495, 0;
	@%p57 bra 	$L__BB0_107;
	ld.global.u32 	%r1496, [%rd10+260];
	xor.b32  	%r2226, %r2226, %r1496;
	ld.global.u32 	%r1497, [%rd10+264];
	xor.b32  	%r2225, %r2225, %r1497;
	ld.global.u32 	%r1498, [%rd10+268];
	xor.b32  	%r2224, %r2224, %r1498;
	ld.global.u32 	%r1499, [%rd10+272];
	xor.b32  	%r2223, %r2223, %r1499;
	ld.global.u32 	%r1500, [%rd10+276];
	xor.b32  	%r2222, %r2222, %r1500;
$L__BB0_107:
	and.b32  	%r1502, %r1401, 16384;
	setp.eq.s32 	%p58, %r1502, 0;
	@%p58 bra 	$L__BB0_109;
	ld.global.u32 	%r1503, [%rd10+280];
	xor.b32  	%r2226, %r2226, %r1503;
	ld.global.u32 	%r1504, [%rd10+284];
	xor.b32  	%r2225, %r2225, %r1504;
	ld.global.u32 	%r1505, [%rd10+288];
	xor.b32  	%r2224, %r2224, %r1505;
	ld.global.u32 	%r1506, [%rd10+292];
	xor.b32  	%r2223, %r2223, %r1506;
	ld.global.u32 	%r1507, [%rd10+296];
	xor.b32  	%r2222, %r2222, %r1507;
$L__BB0_109:
	and.b32  	%r1509, %r1401, 32768;
	setp.eq.s32 	%p59, %r1509, 0;
	@%p59 bra 	$L__BB0_111;
	ld.global.u32 	%r1510, [%rd10+300];
	xor.b32  	%r2226, %r2226, %r1510;
	ld.global.u32 	%r1511, [%rd10+304];
	xor.b32  	%r2225, %r2225, %r1511;
	ld.global.u32 	%r1512, [%rd10+308];
	xor.b32  	%r2224, %r2224, %r1512;
	ld.global.u32 	%r1513, [%rd10+312];
	xor.b32  	%r2223, %r2223, %r1513;
	ld.global.u32 	%r1514, [%rd10+316];
	xor.b32  	%r2222, %r2222, %r1514;
$L__BB0_111:
	add.s32 	%r2118, %r2118, 16;
	setp.ne.s32 	%p60, %r2118, 32;
	@%p60 bra 	$L__BB0_79;
	mad.lo.s32 	%r1515, %r2112, -31, %r376;
	add.s32 	%r2112, %r1515, 1;
	setp.ne.s32 	%p61, %r2112, 5;
	@%p61 bra 	$L__BB0_78;
	st.local.u32 	[%rd2+4], %r2226;
	st.local.v2.u32 	[%rd2+8], {%r2225, %r2224};
	st.local.v2.u32 	[%rd2+16], {%r2223, %r2222};
$L__BB0_114:
	shr.u64 	%rd85, %rd5, 2;
	add.s32 	%r1917, %r1917, 1;
	setp.lt.u64 	%p62, %rd5, 4;
	@%p62 bra 	$L__BB0_115;
	bra.uni 	$L__BB0_2;
$L__BB0_115:
	cvt.u32.u64 	%r1516, %rd3;
	setp.eq.s32 	%p63, %r1516, 0;
	@%p63 bra 	$L__BB0_230;
	mov.b32 	%r2209, 0;
	mov.u64 	%rd57, precalc_xorwow_offset_matrix;
	mov.u64 	%rd86, %rd3;
$L__BB0_117:
	mov.u64 	%rd12, %rd86;
	and.b64  	%rd13, %rd12, 3;
	setp.eq.s64 	%p64, %rd13, 0;
	@%p64 bra 	$L__BB0_229;
	mul.wide.u32 	%rd56, %r2209, 3200;
	add.s64 	%rd14, %rd57, %rd56;
	mov.b32 	%r2222, 0;
	mov.u32 	%r2223, %r2222;
	mov.u32 	%r2224, %r2222;
	mov.u32 	%r2225, %r2222;
	mov.u32 	%r2226, %r2222;
	mov.u32 	%r2215, %r2222;
$L__BB0_119:
	mul.wide.u32 	%rd58, %r2215, 4;
	add.s64 	%rd59, %rd2, %rd58;
	ld.local.u32 	%r563, [%rd59+4];
	shl.b32 	%r564, %r2215, 5;
	mov.b32 	%r2221, 0;
$L__BB0_120:
	.pragma "nounroll";
	shr.u32 	%r1520, %r563, %r2221;
	and.b32  	%r1521, %r1520, 1;
	setp.eq.b32 	%p65, %r1521, 1;
	not.pred 	%p66, %p65;
	add.s32 	%r1522, %r564, %r2221;
	mul.lo.s32 	%r1523, %r1522, 5;
	mul.wide.u32 	%rd60, %r1523, 4;
	add.s64 	%rd15, %rd14, %rd60;
	@%p66 bra 	$L__BB0_122;
	ld.global.u32 	%r1524, [%rd15];
	xor.b32  	%r2226, %r2226, %r1524;
	ld.global.u32 	%r1525, [%rd15+4];
	xor.b32  	%r2225, %r2225, %r1525;
	ld.global.u32 	%r1526, [%rd15+8];
	xor.b32  	%r2224, %r2224, %r1526;
	ld.global.u32 	%r1527, [%rd15+12];
	xor.b32  	%r2223, %r2223, %r1527;
	ld.global.u32 	%r1528, [%rd15+16];
	xor.b32  	%r2222, %r2222, %r1528;
$L__BB0_122:
	and.b32  	%r1530, %r1520, 2;
	setp.eq.s32 	%p67, %r1530, 0;
	@%p67 bra 	$L__BB0_124;
	ld.global.u32 	%r1531, [%rd15+20];
	xor.b32  	%r2226, %r2226, %r1531;
	ld.global.u32 	%r1532, [%rd15+24];
	xor.b32  	%r2225, %r2225, %r1532;
	ld.global.u32 	%r1533, [%rd15+28];
	xor.b32  	%r2224, %r2224, %r1533;
	ld.global.u32 	%r1534, [%rd15+32];
	xor.b32  	%r2223, %r2223, %r1534;
	ld.global.u32 	%r1535, [%rd15+36];
	xor.b32  	%r2222, %r2222, %r1535;
$L__BB0_124:
	and.b32  	%r1537, %r1520, 4;
	setp.eq.s32 	%p68, %r1537, 0;
	@%p68 bra 	$L__BB0_126;
	ld.global.u32 	%r1538, [%rd15+40];
	xor.b32  	%r2226, %r2226, %r1538;
	ld.global.u32 	%r1539, [%rd15+44];
	xor.b32  	%r2225, %r2225, %r1539;
	ld.global.u32 	%r1540, [%rd15+48];
	xor.b32  	%r2224, %r2224, %r1540;
	ld.global.u32 	%r1541, [%rd15+52];
	xor.b32  	%r2223, %r2223, %r1541;
	ld.global.u32 	%r1542, [%rd15+56];
	xor.b32  	%r2222, %r2222, %r1542;
$L__BB0_126:
	and.b32  	%r1544, %r1520, 8;
	setp.eq.s32 	%p69, %r1544, 0;
	@%p69 bra 	$L__BB0_128;
	ld.global.u32 	%r1545, [%rd15+60];
	xor.b32  	%r2226, %r2226, %r1545;
	ld.global.u32 	%r1546, [%rd15+64];
	xor.b32  	%r2225, %r2225, %r1546;
	ld.global.u32 	%r1547, [%rd15+68];
	xor.b32  	%r2224, %r2224, %r1547;
	ld.global.u32 	%r1548, [%rd15+72];
	xor.b32  	%r2223, %r2223, %r1548;
	ld.global.u32 	%r1549, [%rd15+76];
	xor.b32  	%r2222, %r2222, %r1549;
$L__BB0_128:
	and.b32  	%r1551, %r1520, 16;
	setp.eq.s32 	%p70, %r1551, 0;
	@%p70 bra 	$L__BB0_130;
	ld.global.u32 	%r1552, [%rd15+80];
	xor.b32  	%r2226, %r2226, %r1552;
	ld.global.u32 	%r1553, [%rd15+84];
	xor.b32  	%r2225, %r2225, %r1553;
	ld.global.u32 	%r1554, [%rd15+88];
	xor.b32  	%r2224, %r2224, %r1554;
	ld.global.u32 	%r1555, [%rd15+92];
	xor.b32  	%r2223, %r2223, %r1555;
	ld.global.u32 	%r1556, [%rd15+96];
	xor.b32  	%r2222, %r2222, %r1556;
$L__BB0_130:
	and.b32  	%r1558, %r1520, 32;
	setp.eq.s32 	%p71, %r1558, 0;
	@%p71 bra 	$L__BB0_132;
	ld.global.u32 	%r1559, [%rd15+100];
	xor.b32  	%r2226, %r2226, %r1559;
	ld.global.u32 	%r1560, [%rd15+104];
	xor.b32  	%r2225, %r2225, %r1560;
	ld.global.u32 	%r1561, [%rd15+108];
	xor.b32  	%r2224, %r2224, %r1561;
	ld.global.u32 	%r1562, [%rd15+112];
	xor.b32  	%r2223, %r2223, %r1562;
	ld.global.u32 	%r1563, [%rd15+116];
	xor.b32  	%r2222, %r2222, %r1563;
$L__BB0_132:
	and.b32  	%r1565, %r1520, 64;
	setp.eq.s32 	%p72, %r1565, 0;
	@%p72 bra 	$L__BB0_134;
	ld.global.u32 	%r1566, [%rd15+120];
	xor.b32  	%r2226, %r2226, %r1566;
	ld.global.u32 	%r1567, [%rd15+124];
	xor.b32  	%r2225, %r2225, %r1567;
	ld.global.u32 	%r1568, [%rd15+128];
	xor.b32  	%r2224, %r2224, %r1568;
	ld.global.u32 	%r1569, [%rd15+132];
	xor.b32  	%r2223, %r2223, %r1569;
	ld.global.u32 	%r1570, [%rd15+136];
	xor.b32  	%r2222, %r2222, %r1570;
$L__BB0_134:
	and.b32  	%r1572, %r1520, 128;
	setp.eq.s32 	%p73, %r1572, 0;
	@%p73 bra 	$L__BB0_136;
	ld.global.u32 	%r1573, [%rd15+140];
	xor.b32  	%r2226, %r2226, %r1573;
	ld.global.u32 	%r1574, [%rd15+144];
	xor.b32  	%r2225, %r2225, %r1574;
	ld.global.u32 	%r1575, [%rd15+148];
	xor.b32  	%r2224, %r2224, %r1575;
	ld.global.u32 	%r1576, [%rd15+152];
	xor.b32  	%r2223, %r2223, %r1576;
	ld.global.u32 	%r1577, [%rd15+156];
	xor.b32  	%r2222, %r2222, %r1577;
$L__BB0_136:
	and.b32  	%r1579, %r1520, 256;
	setp.eq.s32 	%p74, %r1579, 0;
	@%p74 bra 	$L__BB0_138;
	ld.global.u32 	%r1580, [%rd15+160];
	xor.b32  	%r2226, %r2226, %r1580;
	ld.global.u32 	%r1581, [%rd15+164];
	xor.b32  	%r2225, %r2225, %r1581;
	ld.global.u32 	%r1582, [%rd15+168];
	xor.b32  	%r2224, %r2224, %r1582;
	ld.global.u32 	%r1583, [%rd15+172];
	xor.b32  	%r2223, %r2223, %r1583;
	ld.global.u32 	%r1584, [%rd15+176];
	xor.b32  	%r2222, %r2222, %r1584;
$L__BB0_138:
	and.b32  	%r1586, %r1520, 512;
	setp.eq.s32 	%p75, %r1586, 0;
	@%p75 bra 	$L__BB0_140;
	ld.global.u32 	%r1587, [%rd15+180];
	xor.b32  	%r2226, %r2226, %r1587;
	ld.global.u32 	%r1588, [%rd15+184];
	xor.b32  	%r2225, %r2225, %r1588;
	ld.global.u32 	%r1589, [%rd15+188];
	xor.b32  	%r2224, %r2224, %r1589;
	ld.global.u32 	%r1590, [%rd15+192];
	xor.b32  	%r2223, %r2223, %r1590;
	ld.global.u32 	%r1591, [%rd15+196];
	xor.b32  	%r2222, %r2222, %r1591;
$L__BB0_140:
	and.b32  	%r1593, %r1520, 1024;
	setp.eq.s32 	%p76, %r1593, 0;
	@%p76 bra 	$L__BB0_142;
	ld.global.u32 	%r1594, [%rd15+200];
	xor.b32  	%r2226, %r2226, %r1594;
	ld.global.u32 	%r1595, [%rd15+204];
	xor.b32  	%r2225, %r2225, %r1595;
	ld.global.u32 	%r1596, [%rd15+208];
	xor.b32  	%r2224, %r2224, %r1596;
	ld.global.u32 	%r1597, [%rd15+212];
	xor.b32  	%r2223, %r2223, %r1597;
	ld.global.u32 	%r1598, [%rd15+216];
	xor.b32  	%r2222, %r2222, %r1598;
$L__BB0_142:
	and.b32  	%r1600, %r1520, 2048;
	setp.eq.s32 	%p77, %r1600, 0;
	@%p77 bra 	$L__BB0_144;
	ld.global.u32 	%r1601, [%rd15+220];
	xor.b32  	%r2226, %r2226, %r1601;
	ld.global.u32 	%r1602, [%rd15+224];
	xor.b32  	%r2225, %r2225, %r1602;
	ld.global.u32 	%r1603, [%rd15+228];
	xor.b32  	%r2224, %r2224, %r1603;
	ld.global.u32 	%r1604, [%rd15+232];
	xor.b32  	%r2223, %r2223, %r1604;
	ld.global.u32 	%r1605, [%rd15+236];
	xor.b32  	%r2222, %r2222, %r1605;
$L__BB0_144:
	and.b32  	%r1607, %r1520, 4096;
	setp.eq.s32 	%p78, %r1607, 0;
	@%p78 bra 	$L__BB0_146;
	ld.global.u32 	%r1608, [%rd15+240];
	xor.b32  	%r2226, %r2226, %r1608;
	ld.global.u32 	%r1609, [%rd15+244];
	xor.b32  	%r2225, %r2225, %r1609;
	ld.global.u32 	%r1610, [%rd15+248];
	xor.b32  	%r2224, %r2224, %r1610;
	ld.global.u32 	%r1611, [%rd15+252];
	xor.b32  	%r2223, %r2223, %r1611;
	ld.global.u32 	%r1612, [%rd15+256];
	xor.b32  	%r2222, %r2222, %r1612;
$L__BB0_146:
	and.b32  	%r1614, %r1520, 8192;
	setp.eq.s32 	%p79, %r1614, 0;
	@%p79 bra 	$L__BB0_148;
	ld.global.u32 	%r1615, [%rd15+260];
	xor.b32  	%r2226, %r2226, %r1615;
	ld.global.u32 	%r1616, [%rd15+264];
	xor.b32  	%r2225, %r2225, %r1616;
	ld.global.u32 	%r1617, [%rd15+268];
	xor.b32  	%r2224, %r2224, %r1617;
	ld.global.u32 	%r1618, [%rd15+272];
	xor.b32  	%r2223, %r2223, %r1618;
	ld.global.u32 	%r1619, [%rd15+276];
	xor.b32  	%r2222, %r2222, %r1619;
$L__BB0_148:
	and.b32  	%r1621, %r1520, 16384;
	setp.eq.s32 	%p80, %r1621, 0;
	@%p80 bra 	$L__BB0_150;
	ld.global.u32 	%r1622, [%rd15+280];
	xor.b32  	%r2226, %r2226, %r1622;
	ld.global.u32 	%r1623, [%rd15+284];
	xor.b32  	%r2225, %r2225, %r1623;
	ld.global.u32 	%r1624, [%rd15+288];
	xor.b32  	%r2224, %r2224, %r1624;
	ld.global.u32 	%r1625, [%rd15+292];
	xor.b32  	%r2223, %r2223, %r1625;
	ld.global.u32 	%r1626, [%rd15+296];
	xor.b32  	%r2222, %r2222, %r1626;
$L__BB0_150:
	and.b32  	%r1628, %r1520, 32768;
	setp.eq.s32 	%p81, %r1628, 0;
	@%p81 bra 	$L__BB0_152;
	ld.global.u32 	%r1629, [%rd15+300];
	xor.b32  	%r2226, %r2226, %r1629;
	ld.global.u32 	%r1630, [%rd15+304];
	xor.b32  	%r2225, %r2225, %r1630;
	ld.global.u32 	%r1631, [%rd15+308];
	xor.b32  	%r2224, %r2224, %r1631;
	ld.global.u32 	%r1632, [%rd15+312];
	xor.b32  	%r2223, %r2223, %r1632;
	ld.global.u32 	%r1633, [%rd15+316];
	xor.b32  	%r2222, %r2222, %r1633;
$L__BB0_152:
	add.s32 	%r2221, %r2221, 16;
	setp.ne.s32 	%p82, %r2221, 32;
	@%p82 bra 	$L__BB0_120;
	mad.lo.s32 	%r1634, %r2215, -31, %r564;
	add.s32 	%r2215, %r1634, 1;
	setp.ne.s32 	%p83, %r2215, 5;
	@%p83 bra 	$L__BB0_119;
	st.local.u32 	[%rd2+4], %r2226;
	st.local.v2.u32 	[%rd2+8], {%r2225, %r2224};
	st.local.v2.u32 	[%rd2+16], {%r2223, %r2222};
	setp.eq.s64 	%p84, %rd13, 1;
	@%p84 bra 	$L__BB0_229;
	mov.b32 	%r2222, 0;
	mov.u32 	%r2223, %r2222;
	mov.u32 	%r2224, %r2222;
	mov.u32 	%r2225, %r2222;
	mov.u32 	%r2226, %r2222;
	mov.u32 	%r2307, %r2222;
$L__BB0_156:
	mul.wide.u32 	%rd61, %r2307, 4;
	add.s64 	%rd62, %rd2, %rd61;
	ld.local.u32 	%r739, [%rd62+4];
	shl.b32 	%r740, %r2307, 5;
	mov.b32 	%r2313, 0;
$L__BB0_157:
	.pragma "nounroll";
	shr.u32 	%r1637, %r739, %r2313;
	and.b32  	%r1638, %r1637, 1;
	setp.eq.b32 	%p85, %r1638, 1;
	not.pred 	%p86, %p85;
	add.s32 	%r1639, %r740, %r2313;
	mul.lo.s32 	%r1640, %r1639, 5;
	mul.wide.u32 	%rd63, %r1640, 4;
	add.s64 	%rd16, %rd14, %rd63;
	@%p86 bra 	$L__BB0_159;
	ld.global.u32 	%r1641, [%rd16];
	xor.b32  	%r2226, %r2226, %r1641;
	ld.global.u32 	%r1642, [%rd16+4];
	xor.b32  	%r2225, %r2225, %r1642;
	ld.global.u32 	%r1643, [%rd16+8];
	xor.b32  	%r2224, %r2224, %r1643;
	ld.global.u32 	%r1644, [%rd16+12];
	xor.b32  	%r2223, %r2223, %r1644;
	ld.global.u32 	%r1645, [%rd16+16];
	xor.b32  	%r2222, %r2222, %r1645;
$L__BB0_159:
	and.b32  	%r1647, %r1637, 2;
	setp.eq.s32 	%p87, %r1647, 0;
	@%p87 bra 	$L__BB0_161;
	ld.global.u32 	%r1648, [%rd16+20];
	xor.b32  	%r2226, %r2226, %r1648;
	ld.global.u32 	%r1649, [%rd16+24];
	xor.b32  	%r2225, %r2225, %r1649;
	ld.global.u32 	%r1650, [%rd16+28];
	xor.b32  	%r2224, %r2224, %r1650;
	ld.global.u32 	%r1651, [%rd16+32];
	xor.b32  	%r2223, %r2223, %r1651;
	ld.global.u32 	%r1652, [%rd16+36];
	xor.b32  	%r2222, %r2222, %r1652;
$L__BB0_161:
	and.b32  	%r1654, %r1637, 4;
	setp.eq.s32 	%p88, %r1654, 0;
	@%p88 bra 	$L__BB0_163;
	ld.global.u32 	%r1655, [%rd16+40];
	xor.b32  	%r2226, %r2226, %r1655;
	ld.global.u32 	%r1656, [%rd16+44];
	xor.b32  	%r2225, %r2225, %r1656;
	ld.global.u32 	%r1657, [%rd16+48];
	xor.b32  	%r2224, %r2224, %r1657;
	ld.global.u32 	%r1658, [%rd16+52];
	xor.b32  	%r2223, %r2223, %r1658;
	ld.global.u32 	%r1659, [%rd16+56];
	xor.b32  	%r2222, %r2222, %r1659;
$L__BB0_163:
	and.b32  	%r1661, %r1637, 8;
	setp.eq.s32 	%p89, %r1661, 0;
	@%p89 bra 	$L__BB0_165;
	ld.global.u32 	%r1662, [%rd16+60];
	xor.b32  	%r2226, %r2226, %r1662;
	ld.global.u32 	%r1663, [%rd16+64];
	xor.b32  	%r2225, %r2225, %r1663;
	ld.global.u32 	%r1664, [%rd16+68];
	xor.b32  	%r2224, %r2224, %r1664;
	ld.global.u32 	%r1665, [%rd16+72];
	xor.b32  	%r2223, %r2223, %r1665;
	ld.global.u32 	%r1666, [%rd16+76];
	xor.b32  	%r2222, %r2222, %r1666;
$L__BB0_165:
	and.b32  	%r1668, %r1637, 16;
	setp.eq.s32 	%p90, %r1668, 0;
	@%p90 bra 	$L__BB0_167;
	ld.global.u32 	%r1669, [%rd16+80];
	xor.b32  	%r2226, %r2226, %r1669;
	ld.global.u32 	%r1670, [%rd16+84];
	xor.b32  	%r2225, %r2225, %r1670;
	ld.global.u32 	%r1671, [%rd16+88];
	xor.b32  	%r2224, %r2224, %r1671;
	ld.global.u32 	%r1672, [%rd16+92];
	xor.b32  	%r2223, %r2223, %r1672;
	ld.global.u32 	%r1673, [%rd16+96];
	xor.b32  	%r2222, %r2222, %r1673;
$L__BB0_167:
	and.b32  	%r1675, %r1637, 32;
	setp.eq.s32 	%p91, %r1675, 0;
	@%p91 bra 	$L__BB0_169;
	ld.global.u32 	%r1676, [%rd16+100];
	xor.b32  	%r2226, %r2226, %r1676;
	ld.global.u32 	%r1677, [%rd16+104];
	xor.b32  	%r2225, %r2225, %r1677;
	ld.global.u32 	%r1678, [%rd16+108];
	xor.b32  	%r2224, %r2224, %r1678;
	ld.global.u32 	%r1679, [%rd16+112];
	xor.b32  	%r2223, %r2223, %r1679;
	ld.global.u32 	%r1680, [%rd16+116];
	xor.b32  	%r2222, %r2222, %r1680;
$L__BB0_169:
	and.b32  	%r1682, %r1637, 64;
	setp.eq.s32 	%p92, %r1682, 0;
	@%p92 bra 	$L__BB0_171;
	ld.global.u32 	%r1683, [%rd16+120];
	xor.b32  	%r2226, %r2226, %r1683;
	ld.global.u32 	%r1684, [%rd16+124];
	xor.b32  	%r2225, %r2225, %r1684;
	ld.global.u32 	%r1685, [%rd16+128];
	xor.b32  	%r2224, %r2224, %r1685;
	ld.global.u32 	%r1686, [%rd16+132];
	xor.b32  	%r2223, %r2223, %r1686;
	ld.global.u32 	%r1687, [%rd16+136];
	xor.b32  	%r2222, %r2222, %r1687;
$L__BB0_171:
	and.b32  	%r1689, %r1637, 128;
	setp.eq.s32 	%p93, %r1689, 0;
	@%p93 bra 	$L__BB0_173;
	ld.global.u32 	%r1690, [%rd16+140];
	xor.b32  	%r2226, %r2226, %r1690;
	ld.global.u32 	%r1691, [%rd16+144];
	xor.b32  	%r2225, %r2225, %r1691;
	ld.global.u32 	%r1692, [%rd16+148];
	xor.b32  	%r2224, %r2224, %r1692;
	ld.global.u32 	%r1693, [%rd16+152];
	xor.b32  	%r2223, %r2223, %r1693;
	ld.global.u32 	%r1694, [%rd16+156];
	xor.b32  	%r2222, %r2222, %r1694;
$L__BB0_173:
	and.b32  	%r1696, %r1637, 256;
	setp.eq.s32 	%p94, %r1696, 0;
	@%p94 bra 	$L__BB0_175;
	ld.global.u32 	%r1697, [%rd16+160];
	xor.b32  	%r2226, %r2226, %r1697;
	ld.global.u32 	%r1698, [%rd16+164];
	xor.b32  	%r2225, %r2225, %r1698;
	ld.global.u32 	%r1699, [%rd16+168];
	xor.b32  	%r2224, %r2224, %r1699;
	ld.global.u32 	%r1700, [%rd16+172];
	xor.b32  	%r2223, %r2223, %r1700;
	ld.global.u32 	%r1701, [%rd16+176];
	xor.b32  	%r2222, %r2222, %r1701;
$L__BB0_175:
	and.b32  	%r1703, %r1637, 512;
	setp.eq.s32 	%p95, %r1703, 0;
	@%p95 bra 	$L__BB0_177;
	ld.global.u32 	%r1704, [%rd16+180];
	xor.b32  	%r2226, %r2226, %r1704;
	ld.global.u32 	%r1705, [%rd16+184];
	xor.b32  	%r2225, %r2225, %r1705;
	ld.global.u32 	%r1706, [%rd16+188];
	xor.b32  	%r2224, %r2224, %r1706;
	ld.global.u32 	%r1707, [%rd16+192];
	xor.b32  	%r2223, %r2223, %r1707;
	ld.global.u32 	%r1708, [%rd16+196];
	xor.b32  	%r2222, %r2222, %r1708;
$L__BB0_177:
	and.b32  	%r1710, %r1637, 1024;
	setp.eq.s32 	%p96, %r1710, 0;
	@%p96 bra 	$L__BB0_179;
	ld.global.u32 	%r1711, [%rd16+200];
	xor.b32  	%r2226, %r2226, %r1711;
	ld.global.u32 	%r1712, [%rd16+204];
	xor.b32  	%r2225, %r2225, %r1712;
	ld.global.u32 	%r1713, [%rd16+208];
	xor.b32  	%r2224, %r2224, %r1713;
	ld.global.u32 	%r1714, [%rd16+212];
	xor.b32  	%r2223, %r2223, %r1714;
	ld.global.u32 	%r1715, [%rd16+216];
	xor.b32  	%r2222, %r2222, %r1715;
$L__BB0_179:
	and.b32  	%r1717, %r1637, 2048;
	setp.eq.s32 	%p97, %r1717, 0;
	@%p97 bra 	$L__BB0_181;
	ld.global.u32 	%r1718, [%rd16+220];
	xor.b32  	%r2226, %r2226, %r1718;
	ld.global.u32 	%r1719, [%rd16+224];
	xor.b32  	%r2225, %r2225, %r1719;
	ld.global.u32 	%r1720, [%rd16+228];
	xor.b32  	%r2224, %r2224, %r1720;
	ld.global.u32 	%r1721, [%rd16+232];
	xor.b32  	%r2223, %r2223, %r1721;
	ld.global.u32 	%r1722, [%rd16+236];
	xor.b32  	%r2222, %r2222, %r1722;
$L__BB0_181:
	and.b32  	%r1724, %r1637, 4096;
	setp.eq.s32 	%p98, %r1724, 0;
	@%p98 bra 	$L__BB0_183;
	ld.global.u32 	%r1725, [%rd16+240];
	xor.b32  	%r2226, %r2226, %r1725;
	ld.global.u32 	%r1726, [%rd16+244];
	xor.b32  	%r2225, %r2225, %r1726;
	ld.global.u32 	%r1727, [%rd16+248];
	xor.b32  	%r2224, %r2224, %r1727;
	ld.global.u32 	%r1728, [%rd16+252];
	xor.b32  	%r2223, %r2223, %r1728;
	ld.global.u32 	%r1729, [%rd16+256];
	xor.b32  	%r2222, %r2222, %r1729;
$L__BB0_183:
	and.b32  	%r1731, %r1637, 8192;
	setp.eq.s32 	%p99, %r1731, 0;
	@%p99 bra 	$L__BB0_185;
	ld.global.u32 	%r1732, [%rd16+260];
	xor.b32  	%r2226, %r2226, %r1732;
	ld.global.u32 	%r1733, [%rd16+264];
	xor.b32  	%r2225, %r2225, %r1733;
	ld.global.u32 	%r1734, [%rd16+268];
	xor.b32  	%r2224, %r2224, %r1734;
	ld.global.u32 	%r1735, [%rd16+272];
	xor.b32  	%r2223, %r2223, %r1735;
	ld.global.u32 	%r1736, [%rd16+276];
	xor.b32  	%r2222, %r2222, %r1736;
$L__BB0_185:
	and.b32  	%r1738, %r1637, 16384;
	setp.eq.s32 	%p100, %r1738, 0;
	@%p100 bra 	$L__BB0_187;
	ld.global.u32 	%r1739, [%rd16+280];
	xor.b32  	%r2226, %r2226, %r1739;
	ld.global.u32 	%r1740, [%rd16+284];
	xor.b32  	%r2225, %r2225, %r1740;
	ld.global.u32 	%r1741, [%rd16+288];
	xor.b32  	%r2224, %r2224, %r1741;
	ld.global.u32 	%r1742, [%rd16+292];
	xor.b32  	%r2223, %r2223, %r1742;
	ld.global.u32 	%r1743, [%rd16+296];
	xor.b32  	%r2222, %r2222, %r1743;
$L__BB0_187:
	and.b32  	%r1745, %r1637, 32768;
	setp.eq.s32 	%p101, %r1745, 0;
	@%p101 bra 	$L__BB0_189;
	ld.global.u32 	%r1746, [%rd16+300];
	xor.b32  	%r2226, %r2226, %r1746;
	ld.global.u32 	%r1747, [%rd16+304];
	xor.b32  	%r2225, %r2225, %r1747;
	ld.global.u32 	%r1748, [%rd16+308];
	xor.b32  	%r2224, %r2224, %r1748;
	ld.global.u32 	%r1749, [%rd16+312];
	xor.b32  	%r2223, %r2223, %r1749;
	ld.global.u32 	%r1750, [%rd16+316];
	xor.b32  	%r2222, %r2222, %r1750;
$L__BB0_189:
	add.s32 	%r2313, %r2313, 16;
	setp.ne.s32 	%p102, %r2313, 32;
	@%p102 bra 	$L__BB0_157;
	mad.lo.s32 	%r1751, %r2307, -31, %r740;
	add.s32 	%r2307, %r1751, 1;
	setp.ne.s32 	%p103, %r2307, 5;
	@%p103 bra 	$L__BB0_156;
	st.local.u32 	[%rd2+4], %r2226;
	st.local.v2.u32 	[%rd2+8], {%r2225, %r2224};
	st.local.v2.u32 	[%rd2+16], {%r2223, %r2222};
	setp.ne.s64 	%p104, %rd13, 3;
	@%p104 bra 	$L__BB0_229;
	mov.b32 	%r2222, 0;
	mov.u32 	%r2223, %r2222;
	mov.u32 	%r2224, %r2222;
	mov.u32 	%r2225, %r2222;
	mov.u32 	%r2226, %r2222;
	mov.u32 	%r2399, %r2222;
$L__BB0_193:
	mul.wide.u32 	%rd64, %r2399, 4;
	add.s64 	%rd65, %rd2, %rd64;
	ld.local.u32 	%r915, [%rd65+4];
	shl.b32 	%r916, %r2399, 5;
	mov.b32 	%r2405, 0;
$L__BB0_194:
	.pragma "nounroll";
	shr.u32 	%r1754, %r915, %r2405;
	and.b32  	%r1755, %r1754, 1;
	setp.eq.b32 	%p105, %r1755, 1;
	not.pred 	%p106, %p105;
	add.s32 	%r1756, %r916, %r2405;
	mul.lo.s32 	%r1757, %r1756, 5;
	mul.wide.u32 	%rd66, %r1757, 4;
	add.s64 	%rd17, %rd14, %rd66;
	@%p106 bra 	$L__BB0_196;
	ld.global.u32 	%r1758, [%rd17];
	xor.b32  	%r2226, %r2226, %r1758;
	ld.global.u32 	%r1759, [%rd17+4];
	xor.b32  	%r2225, %r2225, %r1759;
	ld.global.u32 	%r1760, [%rd17+8];
	xor.b32  	%r2224, %r2224, %r1760;
	ld.global.u32 	%r1761, [%rd17+12];
	xor.b32  	%r2223, %r2223, %r1761;
	ld.global.u32 	%r1762, [%rd17+16];
	xor.b32  	%r2222, %r2222, %r1762;
$L__BB0_196:
	and.b32  	%r1764, %r1754, 2;
	setp.eq.s32 	%p107, %r1764, 0;
	@%p107 bra 	$L__BB0_198;
	ld.global.u32 	%r1765, [%rd17+20];
	xor.b32  	%r2226, %r2226, %r1765;
	ld.global.u32 	%r1766, [%rd17+24];
	xor.b32  	%r2225, %r2225, %r1766;
	ld.global.u32 	%r1767, [%rd17+28];
	xor.b32  	%r2224, %r2224, %r1767;
	ld.global.u32 	%r1768, [%rd17+32];
	xor.b32  	%r2223, %r2223, %r1768;
	ld.global.u32 	%r1769, [%rd17+36];
	xor.b32  	%r2222, %r2222, %r1769;
$L__BB0_198:
	and.b32  	%r1771, %r1754, 4;
	setp.eq.s32 	%p108, %r1771, 0;
	@%p108 bra 	$L__BB0_200;
	ld.global.u32 	%r1772, [%rd17+40];
	xor.b32  	%r2226, %r2226, %r1772;
	ld.global.u32 	%r1773, [%rd17+44];
	xor.b32  	%r2225, %r2225, %r1773;
	ld.global.u32 	%r1774, [%rd17+48];
	xor.b32  	%r2224, %r2224, %r1774;
	ld.global.u32 	%r1775, [%rd17+52];
	xor.b32  	%r2223, %r2223, %r1775;
	ld.global.u32 	%r1776, [%rd17+56];
	xor.b32  	%r2222, %r2222, %r1776;
$L__BB0_200:
	and.b32  	%r1778, %r1754, 8;
	setp.eq.s32 	%p109, %r1778, 0;
	@%p109 bra 	$L__BB0_202;
	ld.global.u32 	%r1779, [%rd17+60];
	xor.b32  	%r2226, %r2226, %r1779;
	ld.global.u32 	%r1780, [%rd17+64];
	xor.b32  	%r2225, %r2225, %r1780;
	ld.global.u32 	%r1781, [%rd17+68];
	xor.b32  	%r2224, %r2224, %r1781;
	ld.global.u32 	%r1782, [%rd17+72];
	xor.b32  	%r2223, %r2223, %r1782;
	ld.global.u32 	%r1783, [%rd17+76];
	xor.b32  	%r2222, %r2222, %r1783;
$L__BB0_202:
	and.b32  	%r1785, %r1754, 16;
	setp.eq.s32 	%p110, %r1785, 0;
	@%p110 bra 	$L__BB0_204;
	ld.global.u32 	%r1786, [%rd17+80];
	xor.b32  	%r2226, %r2226, %r1786;
	ld.global.u32 	%r1787, [%rd17+84];
	xor.b32  	%r2225, %r2225, %r1787;
	ld.global.u32 	%r1788, [%rd17+88];
	xor.b32  	%r2224, %r2224, %r1788;
	ld.global.u32 	%r1789, [%rd17+92];
	xor.b32  	%r2223, %r2223, %r1789;
	ld.global.u32 	%r1790, [%rd17+96];
	xor.b32  	%r2222, %r2222, %r1790;
$L__BB0_204:
	and.b32  	%r1792, %r1754, 32;
	setp.eq.s32 	%p111, %r1792, 0;
	@%p111 bra 	$L__BB0_206;
	ld.global.u32 	%r1793, [%rd17+100];
	xor.b32  	%r2226, %r2226, %r1793;
	ld.global.u32 	%r1794, [%rd17+104];
	xor.b32  	%r2225, %r2225, %r1794;
	ld.global.u32 	%r1795, [%rd17+108];
	xor.b32  	%r2224, %r2224, %r1795;
	ld.global.u32 	%r1796, [%rd17+112];
	xor.b32  	%r2223, %r2223, %r1796;
	ld.global.u32 	%r1797, [%rd17+116];
	xor.b32  	%r2222, %r2222, %r1797;
$L__BB0_206:
	and.b32  	%r1799, %r1754, 64;
	setp.eq.s32 	%p112, %r1799, 0;
	@%p112 bra 	$L__BB0_208;
	ld.global.u32 	%r1800, [%rd17+120];
	xor.b32  	%r2226, %r2226, %r1800;
	ld.global.u32 	%r1801, [%rd17+124];
	xor.b32  	%r2225, %r2225, %r1801;
	ld.global.u32 	%r1802, [%rd17+128];
	xor.b32  	%r2224, %r2224, %r1802;
	ld.global.u32 	%r1803, [%rd17+132];
	xor.b32  	%r2223, %r2223, %r1803;
	ld.global.u32 	%r1804, [%rd17+136];
	xor.b32  	%r2222, %r2222, %r1804;
$L__BB0_208:
	and.b32  	%r1806, %r1754, 128;
	setp.eq.s32 	%p113, %r1806, 0;
	@%p113 bra 	$L__BB0_210;
	ld.global.u32 	%r1807, [%rd17+140];
	xor.b32  	%r2226, %r2226, %r1807;
	ld.global.u32 	%r1808, [%rd17+144];
	xor.b32  	%r2225, %r2225, %r1808;
	ld.global.u32 	%r1809, [%rd17+148];
	xor.b32  	%r2224, %r2224, %r1809;
	ld.global.u32 	%r1810, [%rd17+152];
	xor.b32  	%r2223, %r2223, %r1810;
	ld.global.u32 	%r1811, [%rd17+156];
	xor.b32  	%r2222, %r2222, %r1811;
$L__BB0_210:
	and.b32  	%r1813, %r1754, 256;
	setp.eq.s32 	%p114, %r1813, 0;
	@%p114 bra 	$L__BB0_212;
	ld.global.u32 	%r1814, [%rd17+160];
	xor.b32  	%r2226, %r2226, %r1814;
	ld.global.u32 	%r1815, [%rd17+164];
	xor.b32  	%r2225, %r2225, %r1815;
	ld.global.u32 	%r1816, [%rd17+168];
	xor.b32  	%r2224, %r2224, %r1816;
	ld.global.u32 	%r1817, [%rd17+172];
	xor.b32  	%r2223, %r2223, %r1817;
	ld.global.u32 	%r1818, [%rd17+176];
	xor.b32  	%r2222, %r2222, %r1818;
$L__BB0_212:
	and.b32  	%r1820, %r1754, 512;
	setp.eq.s32 	%p115, %r1820, 0;
	@%p115 bra 	$L__BB0_214;
	ld.global.u32 	%r1821, [%rd17+180];
	xor.b32  	%r2226, %r2226, %r1821;
	ld.global.u32 	%r1822, [%rd17+184];
	xor.b32  	%r2225, %r2225, %r1822;
	ld.global.u32 	%r1823, [%rd17+188];
	xor.b32  	%r2224, %r2224, %r1823;
	ld.global.u32 	%r1824, [%rd17+192];
	xor.b32  	%r2223, %r2223, %r1824;
	ld.global.u32 	%r1825, [%rd17+196];
	xor.b32  	%r2222, %r2222, %r1825;
$L__BB0_214:
	and.b32  	%r1827, %r1754, 1024;
	setp.eq.s32 	%p116, %r1827, 0;
	@%p116 bra 	$L__BB0_216;
	ld.global.u32 	%r1828, [%rd17+200];
	xor.b32  	%r2226, %r2226, %r1828;
	ld.global.u32 	%r1829, [%rd17+204];
	xor.b32  	%r2225, %r2225, %r1829;
	ld.global.u32 	%r1830, [%rd17+208];
	xor.b32  	%r2224, %r2224, %r1830;
	ld.global.u32 	%r1831, [%rd17+212];
	xor.b32  	%r2223, %r2223, %r1831;
	ld.global.u32 	%r1832, [%rd17+216];
	xor.b32  	%r2222, %r2222, %r1832;
$L__BB0_216:
	and.b32  	%r1834, %r1754, 2048;
	setp.eq.s32 	%p117, %r1834, 0;
	@%p117 bra 	$L__BB0_218;
	ld.global.u32 	%r1835, [%rd17+220];
	xor.b32  	%r2226, %r2226, %r1835;
	ld.global.u32 	%r1836, [%rd17+224];
	xor.b32  	%r2225, %r2225, %r1836;
	ld.global.u32 	%r1837, [%rd17+228];
	xor.b32  	%r2224, %r2224, %r1837;
	ld.global.u32 	%r1838, [%rd17+232];
	xor.b32  	%r2223, %r2223, %r1838;
	ld.global.u32 	%r1839, [%rd17+236];
	xor.b32  	%r2222, %r2222, %r1839;
$L__BB0_218:
	and.b32  	%r1841, %r1754, 4096;
	setp.eq.s32 	%p118, %r1841, 0;
	@%p118 bra 	$L__BB0_220;
	ld.global.u32 	%r1842, [%rd17+240];
	xor.b32  	%r2226, %r2226, %r1842;
	ld.global.u32 	%r1843, [%rd17+244];
	xor.b32  	%r2225, %r2225, %r1843;
	ld.global.u32 	%r1844, [%rd17+248];
	xor.b32  	%r2224, %r2224, %r1844;
	ld.global.u32 	%r1845, [%rd17+252];
	xor.b32  	%r2223, %r2223, %r1845;
	ld.global.u32 	%r1846, [%rd17+256];
	xor.b32  	%r2222, %r2222, %r1846;
$L__BB0_220:
	and.b32  	%r1848, %r1754, 8192;
	setp.eq.s32 	%p119, %r1848, 0;
	@%p119 bra 	$L__BB0_222;
	ld.global.u32 	%r1849, [%rd17+260];
	xor.b32  	%r2226, %r2226, %r1849;
	ld.global.u32 	%r1850, [%rd17+264];
	xor.b32  	%r2225, %r2225, %r1850;
	ld.global.u32 	%r1851, [%rd17+268];
	xor.b32  	%r2224, %r2224, %r1851;
	ld.global.u32 	%r1852, [%rd17+272];
	xor.b32  	%r2223, %r2223, %r1852;
	ld.global.u32 	%r1853, [%rd17+276];
	xor.b32  	%r2222, %r2222, %r1853;
$L__BB0_222:
	and.b32  	%r1855, %r1754, 16384;
	setp.eq.s32 	%p120, %r1855, 0;
	@%p120 bra 	$L__BB0_224;
	ld.global.u32 	%r1856, [%rd17+280];
	xor.b32  	%r2226, %r2226, %r1856;
	ld.global.u32 	%r1857, [%rd17+284];
	xor.b32  	%r2225, %r2225, %r1857;
	ld.global.u32 	%r1858, [%rd17+288];
	xor.b32  	%r2224, %r2224, %r1858;
	ld.global.u32 	%r1859, [%rd17+292];
	xor.b32  	%r2223, %r2223, %r1859;
	ld.global.u32 	%r1860, [%rd17+296];
	xor.b32  	%r2222, %r2222, %r1860;
$L__BB0_224:
	and.b32  	%r1862, %r1754, 32768;
	setp.eq.s32 	%p121, %r1862, 0;
	@%p121 bra 	$L__BB0_226;
	ld.global.u32 	%r1863, [%rd17+300];
	xor.b32  	%r2226, %r2226, %r1863;
	ld.global.u32 	%r1864, [%rd17+304];
	xor.b32  	%r2225, %r2225, %r1864;
	ld.global.u32 	%r1865, [%rd17+308];
	xor.b32  	%r2224, %r2224, %r1865;
	ld.global.u32 	%r1866, [%rd17+312];
	xor.b32  	%r2223, %r2223, %r1866;
	ld.global.u32 	%r1867, [%rd17+316];
	xor.b32  	%r2222, %r2222, %r1867;
$L__BB0_226:
	add.s32 	%r2405, %r2405, 16;
	setp.ne.s32 	%p122, %r2405, 32;
	@%p122 bra 	$L__BB0_194;
	mad.lo.s32 	%r1868, %r2399, -31, %r916;
	add.s32 	%r2399, %r1868, 1;
	setp.ne.s32 	%p123, %r2399, 5;
	@%p123 bra 	$L__BB0_193;
	st.local.u32 	[%rd2+4], %r2226;
	st.local.v2.u32 	[%rd2+8], {%r2225, %r2224};
	st.local.v2.u32 	[%rd2+16], {%r2223, %r2222};
$L__BB0_229:
	shr.u64 	%rd86, %rd12, 2;
	add.s32 	%r2209, %r2209, 1;
	setp.gt.u64 	%p124, %rd12, 3;
	@%p124 bra 	$L__BB0_117;
$L__BB0_230:
	cvt.u32.u64 	%r1869, %rd3;
	mad.lo.s32 	%r2502, %r1869, 362437, %r2;
	mov.u32 	%r1870, %nctaid.x;
	mov.u32 	%r1097, %ntid.x;
	mul.lo.s32 	%r1871, %r1870, %r1097;
	cvt.u64.u32 	%rd19, %r1871;
	and.b64  	%rd67, %rd42, -4294967296;
	setp.ne.s64 	%p125, %rd67, 0;
	@%p125 bra 	$L__BB0_232;
	cvt.u32.u64 	%r1872, %rd19;
	cvt.u32.u64 	%r1873, %rd42;
	div.u32 	%r1874, %r1873, %r1872;
	cvt.u64.u32 	%rd87, %r1874;
	bra.uni 	$L__BB0_233;
$L__BB0_232:
	div.u64 	%rd87, %rd42, %rd19;
$L__BB0_233:
	setp.lt.u64 	%p126, %rd42, %rd19;
	@%p126 bra 	$L__BB0_249;
	mad.lo.s32 	%r1876, %r1, %r1097, %r1869;
	cvt.u64.u32 	%rd69, %r1876;
	mul.lo.s64 	%rd23, %rd87, %rd69;
	max.u64 	%rd24, %rd87, 1;
	and.b64  	%rd91, %rd24, 3;
	setp.lt.u64 	%p127, %rd87, 4;
	mov.b64 	%rd92, 0;
	@%p127 bra 	$L__BB0_245;
	and.b64  	%rd92, %rd24, -4;
	mov.b64 	%rd89, 0;
	mov.u64 	%rd88, %rd92;
$L__BB0_236:
	add.s64 	%rd29, %rd89, %rd23;
	and.b64  	%rd30, %rd29, 4294967295;
	setp.ge.u64 	%p128, %rd30, %rd42;
	mov.u32 	%r2503, %r2222;
	mov.u32 	%r2504, %r2223;
	mov.u32 	%r2505, %r2224;
	mov.u32 	%r2506, %r2225;
	@%p128 bra 	$L__BB0_238;
	shr.u32 	%r1877, %r2226, 2;
	xor.b32  	%r1878, %r1877, %r2226;
	shl.b32 	%r1879, %r2222, 4;
	shl.b32 	%r1880, %r1878, 1;
	xor.b32  	%r1881, %r1880, %r1879;
	xor.b32  	%r1882, %r1881, %r1878;
	xor.b32  	%r2503, %r1882, %r2222;
	add.s32 	%r2502, %r2502, 362437;
	add.s32 	%r1883, %r2503, %r2502;
	cvt.rn.f32.u32 	%f1, %r1883;
	fma.rn.f32 	%f2, %f1, 0f2F800000, 0f2F000000;
	shl.b64 	%rd71, %rd30, 2;
	add.s64 	%rd72, %rd1, %rd71;
	st.global.f32 	[%rd72], %f2;
	mov.u32 	%r2504, %r2222;
	mov.u32 	%r2505, %r2223;
	mov.u32 	%r2506, %r2224;
	mov.u32 	%r2226, %r2225;
$L__BB0_238:
	add.s64 	%rd73, %rd29, 1;
	and.b64  	%rd31, %rd73, 4294967295;
	setp.ge.u64 	%p129, %rd31, %rd42;
	mov.u32 	%r2509, %r2503;
	mov.u32 	%r2510, %r2504;
	mov.u32 	%r2511, %r2505;
	mov.u32 	%r2512, %r2506;
	@%p129 bra 	$L__BB0_240;
	shr.u32 	%r1884, %r2226, 2;
	xor.b32  	%r1885, %r1884, %r2226;
	shl.b32 	%r1886, %r2503, 4;
	shl.b32 	%r1887, %r1885, 1;
	xor.b32  	%r1888, %r1887, %r1886;
	xor.b32  	%r1889, %r1888, %r1885;
	xor.b32  	%r2509, %r1889, %r2503;
	add.s32 	%r2502, %r2502, 362437;
	add.s32 	%r1890, %r2509, %r2502;
	cvt.rn.f32.u32 	%f3, %r1890;
	fma.rn.f32 	%f4, %f3, 0f2F800000, 0f2F000000;
	shl.b64 	%rd74, %rd31, 2;
	add.s64 	%rd75, %rd1, %rd74;
	st.global.f32 	[%rd75], %f4;
	mov.u32 	%r2510, %r2503;
	mov.u32 	%r2511, %r2504;
	mov.u32 	%r2512, %r2505;
	mov.u32 	%r2226, %r2506;
$L__BB0_240:
	add.s64 	%rd76, %rd29, 2;
	and.b64  	%rd32, %rd76, 4294967295;
	setp.ge.u64 	%p130, %rd32, %rd42;
	mov.u32 	%r2515, %r2509;
	mov.u32 	%r2516, %r2510;
	mov.u32 	%r2517, %r2511;
	mov.u32 	%r2518, %r2512;
	@%p130 bra 	$L__BB0_242;
	shr.u32 	%r1891, %r2226, 2;
	xor.b32  	%r1892, %r1891, %r2226;
	shl.b32 	%r1893, %r2509, 4;
	shl.b32 	%r1894, %r1892, 1;
	xor.b32  	%r1895, %r1894, %r1893;
	xor.b32  	%r1896, %r1895, %r1892;
	xor.b32  	%r2515, %r1896, %r2509;
	add.s32 	%r2502, %r2502, 362437;
	add.s32 	%r1897, %r2515, %r2502;
	cvt.rn.f32.u32 	%f5, %r1897;
	fma.rn.f32 	%f6, %f5, 0f2F800000, 0f2F000000;
	shl.b64 	%rd77, %rd32, 2;
	add.s64 	%rd78, %rd1, %rd77;
	st.global.f32 	[%rd78], %f6;
	mov.u32 	%r2516, %r2509;
	mov.u32 	%r2517, %r2510;
	mov.u32 	%r2518, %r2511;
	mov.u32 	%r2226, %r2512;
$L__BB0_242:
	add.s64 	%rd79, %rd29, 3;
	and.b64  	%rd33, %rd79, 4294967295;
	setp.ge.u64 	%p131, %rd33, %rd42;
	mov.u32 	%r2222, %r2515;
	mov.u32 	%r2223, %r2516;
	mov.u32 	%r2224, %r2517;
	mov.u32 	%r2225, %r2518;
	@%p131 bra 	$L__BB0_244;
	shr.u32 	%r1898, %r2226, 2;
	xor.b32  	%r1899, %r1898, %r2226;
	shl.b32 	%r1900, %r2515, 4;
	shl.b32 	%r1901, %r1899, 1;
	xor.b32  	%r1902, %r1901, %r1900;
	xor.b32  	%r1903, %r1902, %r1899;
	xor.b32  	%r2222, %r1903, %r2515;
	add.s32 	%r2502, %r2502, 362437;
	add.s32 	%r1904, %r2222, %r2502;
	cvt.rn.f32.u32 	%f7, %r1904;
	fma.rn.f32 	%f8, %f7, 0f2F800000, 0f2F000000;
	shl.b64 	%rd80, %rd33, 2;
	add.s64 	%rd81, %rd1, %rd80;
	st.global.f32 	[%rd81], %f8;
	mov.u32 	%r2223, %r2515;
	mov.u32 	%r2224, %r2516;
	mov.u32 	%r2225, %r2517;
	mov.u32 	%r2226, %r2518;
$L__BB0_244:
	add.s64 	%rd89, %rd89, 4;
	add.s64 	%rd88, %rd88, -4;
	setp.ne.s64 	%p132, %rd88, 0;
	@%p132 bra 	$L__BB0_236;
$L__BB0_245:
	setp.eq.s64 	%p133, %rd91, 0;
	@%p133 bra 	$L__BB0_249;
$L__BB0_246:
	.pragma "nounroll";
	add.s64 	%rd82, %rd92, %rd23;
	and.b64  	%rd39, %rd82, 4294967295;
	setp.ge.u64 	%p134, %rd39, %rd42;
	@%p134 bra 	$L__BB0_248;
	shr.u32 	%r1905, %r2226, 2;
	xor.b32  	%r1906, %r1905, %r2226;
	shl.b32 	%r1907, %r2222, 4;
	shl.b32 	%r1908, %r1906, 1;
	xor.b32  	%r1909, %r1908, %r1907;
	xor.b32  	%r1910, %r1909, %r1906;
	xor.b32  	%r2544, %r1910, %r2222;
	add.s32 	%r2502, %r2502, 362437;
	add.s32 	%r1911, %r2544, %r2502;
	cvt.rn.f32.u32 	%f9, %r1911;
	fma.rn.f32 	%f10, %f9, 0f2F800000, 0f2F000000;
	shl.b64 	%rd83, %rd39, 2;
	add.s64 	%rd84, %rd1, %rd83;
	st.global.f32 	[%rd84], %f10;
	mov.u32 	%r2545, %r2222;
	mov.u32 	%r2546, %r2223;
	mov.u32 	%r2547, %r2224;
	mov.u32 	%r2226, %r2225;
	mov.u32 	%r2222, %r2544;
	mov.u32 	%r2223, %r2545;
	mov.u32 	%r2224, %r2546;
	mov.u32 	%r2225, %r2547;
$L__BB0_248:
	add.s64 	%rd92, %rd92, 1;
	add.s64 	%rd91, %rd91, -1;
	setp.ne.s64 	%p135, %rd91, 0;
	@%p135 bra 	$L__BB0_246;
$L__BB0_249:
	ret;

}


// ===== COMPILED SASS (sm_100) =====

	.target	sm_100

	.elftype	@"ET_EXEC"


//--------------------- .note.nv.tkinfo           --------------------------
	.section	.note.nv.tkinfo,"",@"SHT_NOTE"
	.sectionflags	@"SHF_NOTE_NV_TKINFO"
	.tkinfo
        /*0018*/ 	.word	0x00000002
        /*0030*/ 	.string	""
        /*0030*/ 	.string	"ptxas"
        /*0030*/ 	.string	"Cuda compilation tools, release 13.0, V13.0.88"
        /*0030*/ 	.string	"Build cuda_13.0.r13.0/compiler.36424714_0"
        /*0030*/ 	.string	"-arch sm_100 -m 64 "



//--------------------- .note.nv.cuinfo           --------------------------
	.section	.note.nv.cuinfo,"",@"SHT_NOTE"
	.sectionflags	@"SHF_NOTE_NV_CUINFO"
        /*0018*/ 	.short	0x0002
        /*001a*/ 	.short	0x0064
        /*001c*/ 	.short	0x0082
	.zero		2


//--------------------- .nv.info                  --------------------------
	.section	.nv.info,"",@"SHT_CUDA_INFO"
	.align	4


	//----- nvinfo : EIATTR_REGCOUNT
	.align		4
        /*0000*/ 	.byte	0x04, 0x2f
        /*0002*/ 	.short	(.L_10 - .L_9)
	.align		4
.L_9:
        /*0004*/ 	.word	index@(_Z11randomArrayPfmj)
        /*0008*/ 	.word	0x00000020


	//----- nvinfo : EIATTR_FRAME_SIZE
	.align		4
.L_10:
        /*000c*/ 	.byte	0x04, 0x11
        /*000e*/ 	.short	(.L_12 - .L_11)
	.align		4
.L_11:
        /*0010*/ 	.word	index@($__internal_0_$__cuda_sm20_div_u64)
        /*0014*/ 	.word	0x00000030


	//----- nvinfo : EIATTR_FRAME_SIZE
	.align		4
.L_12:
        /*0018*/ 	.byte	0x04, 0x11
        /*001a*/ 	.short	(.L_14 - .L_13)
	.align		4
.L_13:
        /*001c*/ 	.word	index@(_Z11randomArrayPfmj)
        /*0020*/ 	.word	0x00000030


	//----- nvinfo : EIATTR_MIN_STACK_SIZE
	.align		4
.L_14:
        /*0024*/ 	.byte	0x04, 0x12
        /*0026*/ 	.short	(.L_16 - .L_15)
	.align		4
.L_15:
        /*0028*/ 	.word	index@(_Z11randomArrayPfmj)
        /*002c*/ 	.word	0x00000030
.L_16:


//--------------------- .nv.compat                --------------------------
	.section	.nv.compat,"",@"SHT_CUDA_COMPAT_INFO"
	.align	4
        /*0000*/ 	.byte	0x02, 0x09, 0x00, 0x00, 0x02, 0x02, 0x01, 0x00, 0x02, 0x05, 0x05, 0x00, 0x03, 0x07, 0x01, 0x01
        /*0010*/ 	.byte	0x02, 0x03, 0x00, 0x00, 0x02, 0x06, 0x01, 0x00, 0x04, 0x0b, 0x08, 0x00, 0x09, 0x00, 0x00, 0x00
        /*0020*/ 	.byte	0x00, 0x00, 0x00, 0x00


//--------------------- .nv.info._Z11randomArrayPfmj --------------------------
	.section	.nv.info._Z11randomArrayPfmj,"",@"SHT_CUDA_INFO"
	.sectionflags	@""
	.align	4


	//----- nvinfo : EIATTR_CUDA_API_VERSION
	.align		4
        /*0000*/ 	.byte	0x04, 0x37
        /*0002*/ 	.short	(.L_18 - .L_17)
.L_17:
        /*0004*/ 	.word	0x00000082


	//----- nvinfo : EIATTR_KPARAM_INFO
	.align		4
.L_18:
        /*0008*/ 	.byte	0x04, 0x17
        /*000a*/ 	.short	(.L_20 - .L_19)
.L_19:
        /*000c*/ 	.word	0x00000000
        /*0010*/ 	.short	0x0002
        /*0012*/ 	.short	0x0010
        /*0014*/ 	.byte	0x00, 0xf0, 0x11, 0x00


	//----- nvinfo : EIATTR_KPARAM_INFO
	.align		4
.L_20:
        /*0018*/ 	.byte	0x04, 0x17
        /*001a*/ 	.short	(.L_22 - .L_21)
.L_21:
        /*001c*/ 	.word	0x00000000
        /*0020*/ 	.short	0x0001
        /*0022*/ 	.short	0x0008
        /*0024*/ 	.byte	0x00, 0xf0, 0x21, 0x00


	//----- nvinfo : EIATTR_KPARAM_INFO
	.align		4
.L_22:
        /*0028*/ 	.byte	0x04, 0x17
        /*002a*/ 	.short	(.L_24 - .L_23)
.L_23:
        /*002c*/ 	.word	0x00000000
        /*0030*/ 	.short	0x0000
        /*0032*/ 	.short	0x0000
        /*0034*/ 	.byte	0x00, 0xf5, 0x21, 0x00


	//----- nvinfo : EIATTR_SPARSE_MMA_MASK
	.align		4
.L_24:
        /*0038*/ 	.byte	0x03, 0x50
        /*003a*/ 	.short	0x0000


	//----- nvinfo : EIATTR_MAXREG_COUNT
	.align		4
        /*003c*/ 	.byte	0x03, 0x1b
        /*003e*/ 	.short	0x00ff


	//----- nvinfo : EIATTR_MERCURY_ISA_VERSION
	.align		4
        /*0040*/ 	.byte	0x03, 0x5f
        /*0042*/ 	.short	0x0101


	//----- nvinfo : EIATTR_VRC_CTA_INIT_COUNT
	.align		4
        /*0044*/ 	.byte	0x02, 0x4a
	.zero		1
	.zero		1


	//----- nvinfo : EIATTR_EXIT_INSTR_OFFSETS
	.align		4
        /*0048*/ 	.byte	0x04, 0x1c
        /*004a*/ 	.short	(.L_26 - .L_25)


	//   ....[0]....
.L_25:
        /*004c*/ 	.word	0x00004ec0


	//   ....[1]....
        /*0050*/ 	.word	0x00005780


	//   ....[2]....
        /*0054*/ 	.word	0x000059a0


	//----- nvinfo : EIATTR_CRS_STACK_SIZE
	.align		4
.L_26:
        /*0058*/ 	.byte	0x04, 0x1e
        /*005a*/ 	.short	(.L_28 - .L_27)
.L_27:
        /*005c*/ 	.word	0x00000000


	//----- nvinfo : EIATTR_CBANK_PARAM_SIZE
	.align		4
.L_28:
        /*0060*/ 	.byte	0x03, 0x19
        /*0062*/ 	.short	0x0014


	//----- nvinfo : EIATTR_PARAM_CBANK
	.align		4
        /*0064*/ 	.byte	0x04, 0x0a
        /*0066*/ 	.short	(.L_30 - .L_29)
	.align		4
.L_29:
        /*0068*/ 	.word	index@(.nv.constant0._Z11randomArrayPfmj)
        /*006c*/ 	.short	0x0380
        /*006e*/ 	.short	0x0014


	//----- nvinfo : EIATTR_SW_WAR
	.align		4
.L_30:
        /*0070*/ 	.byte	0x04, 0x36
        /*0072*/ 	.short	(.L_32 - .L_31)
.L_31:
        /*0074*/ 	.word	0x00000008
.L_32:


//--------------------- .nv.callgraph             --------------------------
	.section	.nv.callgraph,"",@"SHT_CUDA_CALLGRAPH"
	.align	4
	.sectionentsize	8
	.align		4
        /*0000*/ 	.word	0x00000000
	.align		4
        /*0004*/ 	.word	0xffffffff
	.align		4
        /*0008*/ 	.word	0x00000000
	.align		4
        /*000c*/ 	.word	0xfffffffe
	.align		4
        /*0010*/ 	.word	0x00000000
	.align		4
        /*0014*/ 	.word	0xfffffffd
	.align		4
        /*0018*/ 	.word	0x00000000
	.align		4
        /*001c*/ 	.word	0xfffffffc


//--------------------- .nv.constant4             --------------------------
	.section	.nv.constant4,"a",@progbits
	.align	8
	.align		8
.nv.constant4:
        /*0000*/ 	.dword	precalc_xorwow_matrix
	.align		8
        /*0008*/ 	.dword	precalc_xorwow_offset_matrix
	.align		8
        /*0010*/ 	.dword	mrg32k3aM1
	.align		8
        /*0018*/ 	.dword	mrg32k3aM2
	.align		8
        /*0020*/ 	.dword	mrg32k3aM1SubSeq
	.align		8
        /*0028*/ 	.dword	mrg32k3aM2SubSeq
	.align		8
        /*0030*/ 	.dword	mrg32k3aM1Seq
	.align		8
        /*0038*/ 	.dword	mrg32k3aM2Seq


//--------------------- .nv.constant3             --------------------------
	.section	.nv.constant3,"a",@progbits
	.align	8
.nv.constant3:
	.type		__cr_lgamma_table,@object
	.size		__cr_lgamma_table,(.L_8 - __cr_lgamma_table)
__cr_lgamma_table:
        /*0000*/ 	.byte	0x00, 0x00, 0x00, 0x00, 0x00, 0x00, 0x00, 0x00, 0x00, 0x00, 0x00, 0x00, 0x00, 0x00, 0x00, 0x00
        /*0010*/ 	.byte	0xef, 0x39, 0xfa, 0xfe, 0x42, 0x2e, 0xe6, 0x3f, 0x02, 0x20, 0x2a, 0xfa, 0x0b, 0xab, 0xfc, 0x3f
        /*0020*/ 	.byte	0xf9, 0x2c, 0x92, 0x7c, 0xa7, 0x6c, 0x09, 0x40, 0xc9, 0x79, 0x44, 0x3c, 0x64, 0x26, 0x13, 0x40
        /*0030*/ 	.byte	0xca, 0x01, 0xcf, 0x3a, 0x27, 0x51, 0x1a, 0x40, 0x30, 0xcc, 0x2d, 0xf3, 0xe1, 0x0c, 0x21, 0x40
        /*0040*/ 	.byte	0x0d, 0xb7, 0xfc, 0x82, 0x8e, 0x35, 0x25, 0x40
.L_8:


//--------------------- .text._Z11randomArrayPfmj --------------------------
	.section	.text._Z11randomArrayPfmj,"ax",@progbits
	.align	128
        .global         _Z11randomArrayPfmj
        .type           _Z11randomArrayPfmj,@function
        .size           _Z11randomArrayPfmj,(.L_x_36 - _Z11randomArrayPfmj)
        .other          _Z11randomArrayPfmj,@"STO_CUDA_ENTRY STV_DEFAULT"
_Z11randomArrayPfmj:
.text._Z11randomArrayPfmj:
[----:B------:R-:W0:Y:S08]  /*0000*/  LDC R1, c[0x0][0x37c] ;  /* 0x0000df00ff017b82 */ /* 0x000e300000000800 */
[----:B------:R-:W1:Y:S01]  /*0010*/  LDC R0, c[0x0][0x390] ;  /* 0x0000e400ff007b82 */ /* 0x000e620000000800 */
[----:B0-----:R-:W-:Y:S01]  /*0020*/  VIADD R1, R1, 0xffffffd0 ;  /* 0xffffffd001017836 */ /* 0x001fe20000000000 */
[----:B------:R-:W0:Y:S01]  /*0030*/  LDCU.64 UR10, c[0x0][0x358] ;  /* 0x00006b00ff0a77ac */ /* 0x000e220008000a00 */
[----:B------:R-:W-:-:S02]  /*0040*/  IMAD.MOV.U32 R11, RZ, RZ, -0x75bd8fc ;  /* 0xf8a42704ff0b7424 */ /* 0x000fc400078e00ff */
[----:B------:R-:W-:Y:S02]  /*0050*/  IMAD.MOV.U32 R8, RZ, RZ, -0x23270784 ;  /* 0xdcd8f87cff087424 */ /* 0x000fe400078e00ff */
[----:B------:R-:W-:Y:S01]  /*0060*/  IMAD.MOV.U32 R7, RZ, RZ, -0x75bd8fc ;  /* 0xf8a42704ff077424 */ /* 0x000fe200078e00ff */
[----:B------:R-:W2:Y:S01]  /*0070*/  S2UR UR7, SR_CTAID.X ;  /* 0x00000000000779c3 */ /* 0x000ea20000002500 */
[----:B------:R-:W-:Y:S01]  /*0080*/  IMAD.MOV.U32 R4, RZ, RZ, -0x23270784 ;  /* 0xdcd8f87cff047424 */ /* 0x000fe200078e00ff */
[----:B-1----:R-:W-:-:S05]  /*0090*/  LOP3.LUT R0, R0, 0xaad26b49, RZ, 0x3c, !PT ;  /* 0xaad26b4900007812 */ /* 0x002fca00078e3cff */
[----:B------:R-:W-:Y:S01]  /*00a0*/  IMAD R0, R0, 0x4182bed5, RZ ;  /* 0x4182bed500007824 */ /* 0x000fe200078e02ff */
[----:B--2---:R-:W-:-:S03]  /*00b0*/  UISETP.NE.AND UP0, UPT, UR7, URZ, UPT ;  /* 0x000000ff0700728c */ /* 0x004fc6000bf05270 */
[C---:B------:R-:W-:Y:S01]  /*00c0*/  VIADD R5, R0.reuse, 0x583f19 ;  /* 0x00583f1900057836 */ /* 0x040fe20000000000 */
[C---:B------:R-:W-:Y:S01]  /*00d0*/  LOP3.LUT R6, R0.reuse, 0x159a55e5, RZ, 0x3c, !PT ;  /* 0x159a55e500067812 */ /* 0x040fe200078e3cff */
[C---:B------:R-:W-:Y:S02]  /*00e0*/  VIADD R2, R0.reuse, 0xd9f6dc18 ;  /* 0xd9f6dc1800027836 */ /* 0x040fe40000000000 */
[----:B------:R-:W-:Y:S02]  /*00f0*/  VIADD R3, R0, 0x75bcd15 ;  /* 0x075bcd1500037836 */ /* 0x000fe40000000000 */
[----:B------:R-:W-:Y:S02]  /*0100*/  IMAD.MOV.U32 R10, RZ, RZ, R6 ;  /* 0x000000ffff0a7224 */ /* 0x000fe400078e0006 */
[----:B------:R-:W-:Y:S01]  /*0110*/  IMAD.MOV.U32 R9, RZ, RZ, R5 ;  /* 0x000000ffff097224 */ /* 0x000fe200078e0005 */
[----:B------:R1:W-:Y:S01]  /*0120*/  STL.64 [R1], R2 ;  /* 0x0000000201007387 */ /* 0x0003e20000100a00 */
[----:B------:R-:W-:-:S03]  /*0130*/  IMAD.MOV.U32 R0, RZ, RZ, R1 ;  /* 0x000000ffff007224 */ /* 0x000fc600078e0001 */
[----:B------:R1:W-:Y:S04]  /*0140*/  STL.64 [R1+0x8], R10 ;  /* 0x0000080a01007387 */ /* 0x0003e80000100a00 */
[----:B------:R1:W-:Y:S01]  /*0150*/  STL.64 [R1+0x10], R8 ;  /* 0x0000100801007387 */ /* 0x0003e20000100a00 */
[----:B0-----:R-:W-:Y:S05]  /*0160*/  BRA.U !UP0, `(.L_x_0) ;  /* 0x0000002508507547 */ /* 0x001fea000b800000 */
[----:B-1----:R-:W-:Y:S01]  /*0170*/  IMAD.MOV.U32 R2, RZ, RZ, RZ ;  /* 0x000000ffff027224 */ /* 0x002fe200078e00ff */
[----:B------:R-:W-:Y:S01]  /*0180*/  UMOV UR8, UR7 ;  /* 0x0000000700087c82 */ /* 0x000fe20008000000 */
[----:B------:R-:W-:Y:S01]  /*0190*/  IMAD.MOV.U32 R7, RZ, RZ, -0x75bd8fc ;  /* 0xf8a42704ff077424 */ /* 0x000fe200078e00ff */
[----:B------:R-:W-:Y:S01]  /*01a0*/  UMOV UR4, URZ ;  /* 0x000000ff00047c82 */ /* 0x000fe20008000000 */
[----:B------:R-:W-:-:S07]  /*01b0*/  IMAD.MOV.U32 R4, RZ, RZ, -0x23270784 ;  /* 0xdcd8f87cff047424 */ /* 0x000fce00078e00ff */
.L_x_8:
[----:B------:R-:W-:-:S04]  /*01c0*/  ULOP3.LUT UR5, UR8, 0x3, URZ, 0xc0, !UPT ;  /* 0x0000000308057892 */ /* 0x000fc8000f8ec0ff */
[----:B------:R-:W-:-:S04]  /*01d0*/  UISETP.NE.U32.AND UP0, UPT, UR5, URZ, UPT ;  /* 0x000000ff0500728c */ /* 0x000fc8000bf05070 */
[----:B------:R-:W-:-:S09]  /*01e0*/  UISETP.NE.AND.EX UP0, UPT, URZ, URZ, UPT, UP0 ;  /* 0x000000ffff00728c */ /* 0x000fd2000bf05300 */
[----:B012---:R-:W-:Y:S05]  /*01f0*/  BRA.U !UP0, `(.L_x_1) ;  /* 0x00000025080c7547 */ /* 0x007fea000b800000 */
[----:B------:R-:W0:Y:S01]  /*0200*/  LDC.64 R8, c[0x4][RZ] ;  /* 0x01000000ff087b82 */ /* 0x000e220000000a00 */
[----:B------:R-:W-:Y:S01]  /*0210*/  IMAD.MOV.U32 R13, RZ, RZ, RZ ;  /* 0x000000ffff0d7224 */ /* 0x000fe200078e00ff */
[----:B------:R-:W-:Y:S02]  /*0220*/  CS2R R4, SRZ ;  /* 0x0000000000047805 */ /* 0x000fe4000001ff00 */
[----:B------:R-:W-:Y:S01]  /*0230*/  CS2R R6, SRZ ;  /* 0x0000000000067805 */ /* 0x000fe2000001ff00 */
[----:B------:R-:W-:Y:S02]  /*0240*/  IMAD.MOV.U32 R3, RZ, RZ, RZ ;  /* 0x000000ffff037224 */ /* 0x000fe400078e00ff */
[----:B0-----:R-:W-:-:S07]  /*0250*/  IMAD.WIDE.U32 R8, R2, 0xc80, R8 ;  /* 0x00000c8002087825 */ /* 0x001fce00078e0008 */
.L_x_3:
[----:B------:R-:W-:-:S06]  /*0260*/  IMAD R12, R13, 0x4, R0 ;  /* 0x000000040d0c7824 */ /* 0x000fcc00078e0200 */
[----:B------:R-:W5:Y:S01]  /*0270*/  LDL R12, [R12+0x4] ;  /* 0x000004000c0c7983 */ /* 0x000f620000100800 */
[----:B------:R-:W-:-:S07]  /*0280*/  IMAD.MOV.U32 R15, RZ, RZ, RZ ;  /* 0x000000ffff0f7224 */ /* 0x000fce00078e00ff */
.L_x_2:
[----:B-----5:R-:W-:Y:S01]  /*0290*/  SHF.R.U32.HI R20, RZ, R15, R12 ;  /* 0x0000000fff147219 */ /* 0x020fe2000001160c */
[----:B------:R-:W-:-:S03]  /*02a0*/  IMAD.SHL.U32 R10, R13, 0x20, RZ ;  /* 0x000000200d0a7824 */ /* 0x000fc600078e00ff */
[----:B------:R-:W-:Y:S01]  /*02b0*/  LOP3.LUT R11, R20, 0x1, RZ, 0xc0, !PT ;  /* 0x00000001140b7812 */ /* 0x000fe200078ec0ff */
[----:B------:R-:W-:-:S03]  /*02c0*/  IMAD.IADD R10, R10, 0x1, R15 ;  /* 0x000000010a0a7824 */ /* 0x000fc600078e020f */
[----:B------:R-:W-:Y:S01]  /*02d0*/  ISETP.NE.U32.AND P0, PT, R11, 0x1, PT ;  /* 0x000000010b00780c */ /* 0x000fe20003f05070 */
[----:B------:R-:W-:-:S03]  /*02e0*/  IMAD R11, R10, 0x5, RZ ;  /* 0x000000050a0b7824 */ /* 0x000fc600078e02ff */
[----:B------:R-:W-:Y:S01]  /*02f0*/  R2P PR, R20, 0x7e ;  /* 0x0000007e14007804 */ /* 0x000fe20000000000 */
[----:B------:R-:W-:-:S08]  /*0300*/  IMAD.WIDE.U32 R10, R11, 0x4, R8 ;  /* 0x000000040b0a7825 */ /* 0x000fd000078e0008 */
[----:B------:R-:W2:Y:S04]  /*0310*/  @!P0 LDG.E R18, desc[UR10][R10.64+0x10] ;  /* 0x0000100a0a128981 */ /* 0x000ea8000c1e1900 */
[----:B------:R-:W3:Y:S04]  /*0320*/  @P1 LDG.E R22, desc[UR10][R10.64+0x24] ;  /* 0x0000240a0a161981 */ /* 0x000ee8000c1e1900 */
[----:B------:R-:W4:Y:S04]  /*0330*/  @P2 LDG.E R24, desc[UR10][R10.64+0x38] ;  /* 0x0000380a0a182981 */ /* 0x000f28000c1e1900 */
[----:B------:R-:W4:Y:S04]  /*0340*/  @P3 LDG.E R26, desc[UR10][R10.64+0x4c] ;  /* 0x00004c0a0a1a3981 */ /* 0x000f28000c1e1900 */
[----:B------:R-:W4:Y:S04]  /*0350*/  @!P0 LDG.E R16, desc[UR10][R10.64] ;  /* 0x0000000a0a108981 */ /* 0x000f28000c1e1900 */
[----:B------:R-:W4:Y:S04]  /*0360*/  @P4 LDG.E R28, desc[UR10][R10.64+0x60] ;  /* 0x0000600a0a1c4981 */ /* 0x000f28000c1e1900 */
[----:B------:R-:W4:Y:S04]  /*0370*/  @P5 LDG.E R14, desc[UR10][R10.64+0x74] ;  /* 0x0000740a0a0e5981 */ /* 0x000f28000c1e1900 */
[----:B------:R-:W4:Y:S04]  /*0380*/  @!P0 LDG.E R17, desc[UR10][R10.64+0x4] ;  /* 0x0000040a0a118981 */ /* 0x000f28000c1e1900 */
[----:B------:R-:W4:Y:S04]  /*0390*/  @!P0 LDG.E R19, desc[UR10][R10.64+0xc] ;  /* 0x00000c0a0a138981 */ /* 0x000f28000c1e1900 */
[----:B------:R-:W4:Y:S04]  /*03a0*/  @P1 LDG.E R21, desc[UR10][R10.64+0x18] ;  /* 0x0000180a0a151981 */ /* 0x000f28000c1e1900 */
[----:B------:R-:W4:Y:S04]  /*03b0*/  @P1 LDG.E R23, desc[UR10][R10.64+0x20] ;  /* 0x0000200a0a171981 */ /* 0x000f28000c1e1900 */
[----:B------:R-:W4:Y:S04]  /*03c0*/  @P2 LDG.E R25, desc[UR10][R10.64+0x2c] ;  /* 0x00002c0a0a192981 */ /* 0x000f28000c1e1900 */
[----:B------:R-:W4:Y:S01]  /*03d0*/  @P5 LDG.E R27, desc[UR10][R10.64+0x68] ;  /* 0x0000680a0a1b5981 */ /* 0x000f22000c1e1900 */
[----:B--2---:R-:W-:-:S03]  /*03e0*/  @!P0 LOP3.LUT R5, R5, R18, RZ, 0x3c, !PT ;  /* 0x0000001205058212 */ /* 0x004fc600078e3cff */
[----:B------:R-:W2:Y:S01]  /*03f0*/  @P1 LDG.E R18, desc[UR10][R10.64+0x14] ;  /* 0x0000140a0a121981 */ /* 0x000ea2000c1e1900 */
[----:B---3--:R-:W-:-:S03]  /*0400*/  @P1 LOP3.LUT R5, R5, R22, RZ, 0x3c, !PT ;  /* 0x0000001605051212 */ /* 0x008fc600078e3cff */
[----:B------:R-:W3:Y:S01]  /*0410*/  @P1 LDG.E R22, desc[UR10][R10.64+0x1c] ;  /* 0x00001c0a0a161981 */ /* 0x000ee2000c1e1900 */
[----:B----4-:R-:W-:-:S03]  /*0420*/  @P2 LOP3.LUT R5, R5, R24, RZ, 0x3c, !PT ;  /* 0x0000001805052212 */ /* 0x010fc600078e3cff */
[----:B------:R-:W4:Y:S01]  /*0430*/  @P2 LDG.E R24, desc[UR10][R10.64+0x28] ;  /* 0x0000280a0a182981 */ /* 0x000f22000c1e1900 */
[----:B------:R-:W-:-:S03]  /*0440*/  @P3 LOP3.LUT R5, R5, R26, RZ, 0x3c, !PT ;  /* 0x0000001a05053212 */ /* 0x000fc600078e3cff */
[----:B------:R-:W4:Y:S01]  /*0450*/  @P6 LDG.E R26, desc[UR10][R10.64+0x88] ;  /* 0x0000880a0a1a6981 */ /* 0x000f22000c1e1900 */
[----:B------:R-:W-:-:S03]  /*0460*/  @!P0 LOP3.LUT R3, R3, R16, RZ, 0x3c, !PT ;  /* 0x0000001003038212 */ /* 0x000fc600078e3cff */
[----:B------:R-:W3:Y:S01]  /*0470*/  @!P0 LDG.E R16, desc[UR10][R10.64+0x8] ;  /* 0x0000080a0a108981 */ /* 0x000ee2000c1e1900 */
[----:B------:R-:W-:-:S04]  /*0480*/  @P4 LOP3.LUT R5, R5, R28, RZ, 0x3c, !PT ;  /* 0x0000001c05054212 */ /* 0x000fc800078e3cff */
[----:B------:R-:W-:Y:S02]  /*0490*/  @P5 LOP3.LUT R5, R5, R14, RZ, 0x3c, !PT ;  /* 0x0000000e05055212 */ /* 0x000fe400078e3cff */
[----:B------:R-:W4:Y:S01]  /*04a0*/  @P2 LDG.E R14, desc[UR10][R10.64+0x30] ;  /* 0x0000300a0a0e2981 */ /* 0x000f22000c1e1900 */
[----:B------:R-:W-:-:S03]  /*04b0*/  @!P0 LOP3.LUT R6, R6, R17, RZ, 0x3c, !PT ;  /* 0x0000001106068212 */ /* 0x000fc600078e3cff */
[----:B------:R-:W4:Y:S01]  /*04c0*/  @P2 LDG.E R17, desc[UR10][R10.64+0x34] ;  /* 0x0000340a0a112981 */ /* 0x000f22000c1e1900 */
[----:B------:R-:W-:-:S03]  /*04d0*/  @!P0 LOP3.LUT R4, R4, R19, RZ, 0x3c, !PT ;  /* 0x0000001304048212 */ /* 0x000fc600078e3cff */
[----:B------:R-:W4:Y:S01]  /*04e0*/  @P3 LDG.E R19, desc[UR10][R10.64+0x40] ;  /* 0x0000400a0a133981 */ /* 0x000f22000c1e1900 */
[----:B------:R-:W-:-:S03]  /*04f0*/  @P1 LOP3.LUT R6, R6, R21, RZ, 0x3c, !PT ;  /* 0x0000001506061212 */ /* 0x000fc600078e3cff */
[----:B------:R-:W4:Y:S01]  /*0500*/  @P3 LDG.E R21, desc[UR10][R10.64+0x48] ;  /* 0x0000480a0a153981 */ /* 0x000f22000c1e1900 */
[----:B------:R-:W-:-:S03]  /*0510*/  @P1 LOP3.LUT R4, R4, R23, RZ, 0x3c, !PT ;  /* 0x0000001704041212 */ /* 0x000fc600078e3cff */
[----:B------:R-:W4:Y:S01]  /*0520*/  @P4 LDG.E R23, desc[UR10][R10.64+0x54] ;  /* 0x0000540a0a174981 */ /* 0x000f22000c1e1900 */
[----:B------:R-:W-:-:S03]  /*0530*/  @P2 LOP3.LUT R6, R6, R25, RZ, 0x3c, !PT ;  /* 0x0000001906062212 */ /* 0x000fc600078e3cff */
[----:B------:R-:W4:Y:S01]  /*0540*/  @P4 LDG.E R25, desc[UR10][R10.64+0x5c] ;  /* 0x00005c0a0a194981 */ /* 0x000f22000c1e1900 */
[----:B--2---:R-:W-:-:S03]  /*0550*/  @P1 LOP3.LUT R3, R3, R18, RZ, 0x3c, !PT ;  /* 0x0000001203031212 */ /* 0x004fc600078e3cff */
[----:B------:R-:W2:Y:S01]  /*0560*/  @P3 LDG.E R18, desc[UR10][R10.64+0x44] ;  /* 0x0000440a0a123981 */ /* 0x000ea2000c1e1900 */
[----:B---3--:R-:W-:-:S03]  /*0570*/  @!P0 LOP3.LUT R7, R7, R16, RZ, 0x3c, !PT ;  /* 0x0000001007078212 */ /* 0x008fc600078e3cff */
[----:B------:R-:W3:Y:S01]  /*0580*/  @P3 LDG.E R16, desc[UR10][R10.64+0x3c] ;  /* 0x00003c0a0a103981 */ /* 0x000ee2000c1e1900 */
[----:B------:R-:W-:Y:S02]  /*0590*/  @P1 LOP3.LUT R7, R7, R22, RZ, 0x3c, !PT ;  /* 0x0000001607071212 */ /* 0x000fe400078e3cff */
[----:B----4-:R-:W-:Y:S01]  /*05a0*/  @P2 LOP3.LUT R3, R3, R24, RZ, 0x3c, !PT ;  /* 0x0000001803032212 */ /* 0x010fe200078e3cff */
[----:B------:R-:W4:Y:S01]  /*05b0*/  @P4 LDG.E R22, desc[UR10][R10.64+0x58] ;  /* 0x0000580a0a164981 */ /* 0x000f22000c1e1900 */
[----:B------:R-:W-:-:S03]  /*05c0*/  @P2 LOP3.LUT R7, R7, R14, RZ, 0x3c, !PT ;  /* 0x0000000e07072212 */ /* 0x000fc600078e3cff */
[----:B------:R-:W4:Y:S04]  /*05d0*/  @P4 LDG.E R14, desc[UR10][R10.64+0x50] ;  /* 0x0000500a0a0e4981 */ /* 0x000f28000c1e1900 */
[----:B------:R-:W4:Y:S01]  /*05e0*/  @P5 LDG.E R24, desc[UR10][R10.64+0x64] ;  /* 0x0000640a0a185981 */ /* 0x000f22000c1e1900 */
[----:B------:R-:W-:Y:S02]  /*05f0*/  LOP3.LUT P0, RZ, R20, 0x80, RZ, 0xc0, !PT ;  /* 0x0000008014ff7812 */ /* 0x000fe4000780c0ff */
[----:B------:R-:W-:Y:S02]  /*0600*/  @P2 LOP3.LUT R4, R4, R17, RZ, 0x3c, !PT ;  /* 0x0000001104042212 */ /* 0x000fe400078e3cff */
[----:B------:R-:W4:Y:S01]  /*0610*/  @P5 LDG.E R17, desc[UR10][R10.64+0x70] ;  /* 0x0000700a0a115981 */ /* 0x000f22000c1e1900 */
[----:B------:R-:W-:-:S02]  /*0620*/  @P3 LOP3.LUT R6, R6, R19, RZ, 0x3c, !PT ;  /* 0x0000001306063212 */ /* 0x000fc400078e3cff */
[----:B------:R-:W-:Y:S01]  /*0630*/  @P3 LOP3.LUT R4, R4, R21, RZ, 0x3c, !PT ;  /* 0x0000001504043212 */ /* 0x000fe200078e3cff */
[----:B------:R-:W4:Y:S01]  /*0640*/  @P6 LDG.E R19, desc[UR10][R10.64+0x7c] ;  /* 0x00007c0a0a136981 */ /* 0x000f22000c1e1900 */
[----:B------:R-:W-:-:S03]  /*0650*/  @P6 LOP3.LUT R5, R5, R26, RZ, 0x3c, !PT ;  /* 0x0000001a05056212 */ /* 0x000fc600078e3cff */
[----:B------:R-:W4:Y:S01]  /*0660*/  @P6 LDG.E R21, desc[UR10][R10.64+0x84] ;  /* 0x0000840a0a156981 */ /* 0x000f22000c1e1900 */
[----:B------:R-:W-:Y:S02]  /*0670*/  @P4 LOP3.LUT R6, R6, R23, RZ, 0x3c, !PT ;  /* 0x0000001706064212 */ /* 0x000fe400078e3cff */
[----:B------:R-:W-:Y:S01]  /*0680*/  @P4 LOP3.LUT R4, R4, R25, RZ, 0x3c, !PT ;  /* 0x0000001904044212 */ /* 0x000fe200078e3cff */
[----:B------:R-:W4:Y:S04]  /*0690*/  @P0 LDG.E R23, desc[UR10][R10.64+0x90] ;  /* 0x0000900a0a170981 */ /* 0x000f28000c1e1900 */
[----:B------:R-:W4:Y:S04]  /*06a0*/  @P0 LDG.E R25, desc[UR10][R10.64+0x98] ;  /* 0x0000980a0a190981 */ /* 0x000f28000c1e1900 */
[----:B------:R-:W4:Y:S01]  /*06b0*/  @P0 LDG.E R26, desc[UR10][R10.64+0x9c] ;  /* 0x00009c0a0a1a0981 */ /* 0x000f22000c1e1900 */
[----:B--2---:R-:W-:-:S03]  /*06c0*/  @P3 LOP3.LUT R7, R7, R18, RZ, 0x3c, !PT ;  /* 0x0000001207073212 */ /* 0x004fc600078e3cff */
[----:B------:R-:W2:Y:S01]  /*06d0*/  @P6 LDG.E R18, desc[UR10][R10.64+0x80] ;  /* 0x0000800a0a126981 */ /* 0x000ea2000c1e1900 */
[----:B---3--:R-:W-:-:S03]  /*06e0*/  @P3 LOP3.LUT R3, R3, R16, RZ, 0x3c, !PT ;  /* 0x0000001003033212 */ /* 0x008fc600078e3cff */
[----:B------:R-:W3:Y:S01]  /*06f0*/  @P6 LDG.E R16, desc[UR10][R10.64+0x78] ;  /* 0x0000780a0a106981 */ /* 0x000ee2000c1e1900 */
[----:B----4-:R-:W-:-:S03]  /*0700*/  @P4 LOP3.LUT R3, R3, R14, RZ, 0x3c, !PT ;  /* 0x0000000e03034212 */ /* 0x010fc600078e3cff */
[----:B------:R-:W4:Y:S01]  /*0710*/  @P5 LDG.E R14, desc[UR10][R10.64+0x6c] ;  /* 0x00006c0a0a0e5981 */ /* 0x000f22000c1e1900 */
[----:B------:R-:W-:Y:S02]  /*0720*/  @P4 LOP3.LUT R7, R7, R22, RZ, 0x3c, !PT ;  /* 0x0000001607074212 */ /* 0x000fe400078e3cff */
[----:B------:R-:W-:Y:S01]  /*0730*/  @P5 LOP3.LUT R3, R3, R24, RZ, 0x3c, !PT ;  /* 0x0000001803035212 */ /* 0x000fe200078e3cff */
[----:B------:R-:W2:Y:S04]  /*0740*/  @P0 LDG.E R22, desc[UR10][R10.64+0x8c] ;  /* 0x00008c0a0a160981 */ /* 0x000ea8000c1e1900 */
[----:B------:R-:W2:Y:S01]  /*0750*/  @P0 LDG.E R24, desc[UR10][R10.64+0x94] ;  /* 0x0000940a0a180981 */ /* 0x000ea2000c1e1900 */
[----:B------:R-:W-:Y:S02]  /*0760*/  @P5 LOP3.LUT R6, R6, R27, RZ, 0x3c, !PT ;  /* 0x0000001b06065212 */ /* 0x000fe400078e3cff */
[----:B------:R-:W-:-:S02]  /*0770*/  @P5 LOP3.LUT R4, R4, R17, RZ, 0x3c, !PT ;  /* 0x0000001104045212 */ /* 0x000fc400078e3cff */
[----:B------:R-:W-:Y:S02]  /*0780*/  @P6 LOP3.LUT R6, R6, R19, RZ, 0x3c, !PT ;  /* 0x0000001306066212 */ /* 0x000fe400078e3cff */
[----:B------:R-:W-:Y:S02]  /*0790*/  @P6 LOP3.LUT R4, R4, R21, RZ, 0x3c, !PT ;  /* 0x0000001504046212 */ /* 0x000fe400078e3cff */
[----:B------:R-:W-:Y:S02]  /*07a0*/  @P0 LOP3.LUT R6, R6, R23, RZ, 0x3c, !PT ;  /* 0x0000001706060212 */ /* 0x000fe400078e3cff */
[----:B------:R-:W-:Y:S02]  /*07b0*/  @P0 LOP3.LUT R4, R4, R25, RZ, 0x3c, !PT ;  /* 0x0000001904040212 */ /* 0x000fe400078e3cff */
[----:B------:R-:W-:Y:S02]  /*07c0*/  @P0 LOP3.LUT R5, R5, R26, RZ, 0x3c, !PT ;  /* 0x0000001a05050212 */ /* 0x000fe400078e3cff */
[----:B---3--:R-:W-:-:S02]  /*07d0*/  @P6 LOP3.LUT R3, R3, R16, RZ, 0x3c, !PT ;  /* 0x0000001003036212 */ /* 0x008fc400078e3cff */
[----:B----4-:R-:W-:-:S04]  /*07e0*/  @P5 LOP3.LUT R7, R7, R14, RZ, 0x3c, !PT ;  /* 0x0000000e07075212 */ /* 0x010fc800078e3cff */
[----:B--2---:R-:W-:Y:S02]  /*07f0*/  @P6 LOP3.LUT R7, R7, R18, RZ, 0x3c, !PT ;  /* 0x0000001207076212 */ /* 0x004fe400078e3cff */
[----:B------:R-:W-:Y:S02]  /*0800*/  @P0 LOP3.LUT R3, R3, R22, RZ, 0x3c, !PT ;  /* 0x0000001603030212 */ /* 0x000fe400078e3cff */
[----:B------:R-:W-:Y:S02]  /*0810*/  @P0 LOP3.LUT R7, R7, R24, RZ, 0x3c, !PT ;  /* 0x0000001807070212 */ /* 0x000fe400078e3cff */
[----:B------:R-:W-:-:S13]  /*0820*/  R2P PR, R20.B1, 0x7f ;  /* 0x0000007f14007804 */ /* 0x000fda0000001000 */
[----:B------:R-:W2:Y:S04]  /*0830*/  @P0 LDG.E R14, desc[UR10][R10.64+0xb0] ;  /* 0x0000b00a0a0e0981 */ /* 0x000ea8000c1e1900 */
[----:B------:R-:W3:Y:S04]  /*0840*/  @P1 LDG.E R24, desc[UR10][R10.64+0xc4] ;  /* 0x0000c40a0a181981 */ /* 0x000ee8000c1e1900 */
[----:B------:R-:W4:Y:S04]  /*0850*/  @P2 LDG.E R26, desc[UR10][R10.64+0xd8] ;  /* 0x0000d80a0a1a2981 */ /* 0x000f28000c1e1900 */
        /* <DEDUP_REMOVED lines=9> */
[----:B------:R-:W4:Y:S01]  /*08f0*/  @P6 LDG.E R27, desc[UR10][R10.64+0x128] ;  /* 0x0001280a0a1b6981 */ /* 0x000f22000c1e1900 */
[----:B--2---:R-:W-:-:S03]  /*0900*/  @P0 LOP3.LUT R5, R5, R14, RZ, 0x3c, !PT ;  /* 0x0000000e05050212 */ /* 0x004fc600078e3cff */
[----:B------:R-:W2:Y:S01]  /*0910*/  @P1 LDG.E R14, desc[UR10][R10.64+0xbc] ;  /* 0x0000bc0a0a0e1981 */ /* 0x000ea2000c1e1900 */
[----:B---3--:R-:W-:-:S03]  /*0920*/  @P1 LOP3.LUT R5, R5, R24, RZ, 0x3c, !PT ;  /* 0x0000001805051212 */ /* 0x008fc600078e3cff */
[----:B------:R-:W3:Y:S01]  /*0930*/  @P1 LDG.E R24, desc[UR10][R10.64+0xb4] ;  /* 0x0000b40a0a181981 */ /* 0x000ee2000c1e1900 */
[----:B----4-:R-:W-:-:S04]  /*0940*/  @P2 LOP3.LUT R5, R5, R26, RZ, 0x3c, !PT ;  /* 0x0000001a05052212 */ /* 0x010fc800078e3cff */
[----:B------:R-:W-:-:S04]  /*0950*/  @P3 LOP3.LUT R5, R5, R28, RZ, 0x3c, !PT ;  /* 0x0000001c05053212 */ /* 0x000fc800078e3cff */
[----:B------:R-:W-:Y:S02]  /*0960*/  @P4 LOP3.LUT R5, R5, R16, RZ, 0x3c, !PT ;  /* 0x0000001005054212 */ /* 0x000fe400078e3cff */
[----:B------:R-:W4:Y:S01]  /*0970*/  @P2 LDG.E R16, desc[UR10][R10.64+0xc8] ;  /* 0x0000c80a0a102981 */ /* 0x000f22000c1e1900 */
[----:B------:R-:W-:-:S03]  /*0980*/  @P0 LOP3.LUT R3, R3, R18, RZ, 0x3c, !PT ;  /* 0x0000001203030212 */ /* 0x000fc600078e3cff */
        /* <DEDUP_REMOVED lines=9> */
[----:B------:R-:W-:Y:S02]  /*0a20*/  LOP3.LUT P0, RZ, R20, 0x8000, RZ, 0xc0, !PT ;  /* 0x0000800014ff7812 */ /* 0x000fe4000780c0ff */
[----:B------:R-:W-:Y:S01]  /*0a30*/  @P1 LOP3.LUT R6, R6, R23, RZ, 0x3c, !PT ;  /* 0x0000001706061212 */ /* 0x000fe200078e3cff */
[----:B------:R-:W4:Y:S01]  /*0a40*/  @P3 LDG.E R20, desc[UR10][R10.64+0xdc] ;  /* 0x0000dc0a0a143981 */ /* 0x000f22000c1e1900 */
[----:B------:R-:W-:-:S03]  /*0a50*/  @P1 LOP3.LUT R4, R4, R17, RZ, 0x3c, !PT ;  /* 0x0000001104041212 */ /* 0x000fc600078e3cff */
[----:B------:R-:W4:Y:S04]  /*0a60*/  @P3 LDG.E R23, desc[UR10][R10.64+0xe0] ;  /* 0x0000e00a0a173981 */ /* 0x000f28000c1e1900 */
[----:B------:R-:W4:Y:S01]  /*0a70*/  @P4 LDG.E R17, desc[UR10][R10.64+0xfc] ;  /* 0x0000fc0a0a114981 */ /* 0x000f22000c1e1900 */
[----:B------:R-:W-:-:S03]  /*0a80*/  @P6 LOP3.LUT R5, R5, R27, RZ, 0x3c, !PT ;  /* 0x0000001b05056212 */ /* 0x000fc600078e3cff */
        /* <DEDUP_REMOVED lines=28> */
[----:B---3--:R-:W-:-:S03]  /*0c50*/  @P4 LOP3.LUT R3, R3, R24, RZ, 0x3c, !PT ;  /* 0x0000001803034212 */ /* 0x008fc600078e3cff */
[----:B------:R-:W3:Y:S01]  /*0c60*/  @P0 LDG.E R24, desc[UR10][R10.64+0x134] ;  /* 0x0001340a0a180981 */ /* 0x000ee2000c1e1900 */
[----:B------:R-:W-:-:S05]  /*0c70*/  VIADD R15, R15, 0x10 ;  /* 0x000000100f0f7836 */ /* 0x000fca0000000000 */
[----:B------:R-:W-:Y:S02]  /*0c80*/  ISETP.NE.AND P1, PT, R15, 0x20, PT ;  /* 0x000000200f00780c */ /* 0x000fe40003f25270 */
[----:B----4-:R-:W-:Y:S02]  /*0c90*/  @P5 LOP3.LUT R3, R3, R16, RZ, 0x3c, !PT ;  /* 0x0000001003035212 */ /* 0x010fe400078e3cff */
[----:B------:R-:W-:Y:S02]  /*0ca0*/  @P5 LOP3.LUT R7, R7, R18, RZ, 0x3c, !PT ;  /* 0x0000001207075212 */ /* 0x000fe400078e3cff */
[----:B------:R-:W-:Y:S02]  /*0cb0*/  @P5 LOP3.LUT R4, R4, R21, RZ, 0x3c, !PT ;  /* 0x0000001504045212 */ /* 0x000fe400078e3cff */
[----:B------:R-:W-:Y:S02]  /*0cc0*/  @P5 LOP3.LUT R6, R6, R19, RZ, 0x3c, !PT ;  /* 0x0000001306065212 */ /* 0x000fe400078e3cff */
[----:B------:R-:W-:-:S02]  /*0cd0*/  @P0 LOP3.LUT R5, R5, R26, RZ, 0x3c, !PT ;  /* 0x0000001a05050212 */ /* 0x000fc400078e3cff */
[----:B------:R-:W-:Y:S02]  /*0ce0*/  @P6 LOP3.LUT R7, R7, R20, RZ, 0x3c, !PT ;  /* 0x0000001407076212 */ /* 0x000fe400078e3cff */
[----:B------:R-:W-:Y:S02]  /*0cf0*/  @P6 LOP3.LUT R6, R6, R23, RZ, 0x3c, !PT ;  /* 0x0000001706066212 */ /* 0x000fe400078e3cff */
[----:B------:R-:W-:Y:S02]  /*0d00*/  @P6 LOP3.LUT R4, R4, R17, RZ, 0x3c, !PT ;  /* 0x0000001104046212 */ /* 0x000fe400078e3cff */
[----:B------:R-:W-:Y:S02]  /*0d10*/  @P0 LOP3.LUT R6, R6, R25, RZ, 0x3c, !PT ;  /* 0x0000001906060212 */ /* 0x000fe400078e3cff */
[----:B------:R-:W-:Y:S02]  /*0d20*/  @P0 LOP3.LUT R4, R4, R27, RZ, 0x3c, !PT ;  /* 0x0000001b04040212 */ /* 0x000fe400078e3cff */
[----:B--2---:R-:W-:-:S04]  /*0d30*/  @P6 LOP3.LUT R3, R3, R14, RZ, 0x3c, !PT ;  /* 0x0000000e03036212 */ /* 0x004fc800078e3cff */
[----:B------:R-:W-:Y:S02]  /*0d40*/  @P0 LOP3.LUT R3, R3, R22, RZ, 0x3c, !PT ;  /* 0x0000001603030212 */ /* 0x000fe400078e3cff */
[----:B---3--:R-:W-:Y:S01]  /*0d50*/  @P0 LOP3.LUT R7, R7, R24, RZ, 0x3c, !PT ;  /* 0x0000001807070212 */ /* 0x008fe200078e3cff */
[----:B------:R-:W-:Y:S06]  /*0d60*/  @P1 BRA `(.L_x_2) ;  /* 0xfffffff400481947 */ /* 0x000fec000383ffff */
[----:B------:R-:W-:-:S05]  /*0d70*/  VIADD R13, R13, 0x1 ;  /* 0x000000010d0d7836 */ /* 0x000fca0000000000 */
[----:B------:R-:W-:-:S13]  /*0d80*/  ISETP.NE.AND P0, PT, R13, 0x5, PT ;  /* 0x000000050d00780c */ /* 0x000fda0003f05270 */
[----:B------:R-:W-:Y:S05]  /*0d90*/  @P0 BRA `(.L_x_3) ;  /* 0xfffffff400300947 */ /* 0x000fea000383ffff */
[----:B------:R0:W-:Y:S01]  /*0da0*/  STL [R1+0x4], R3 ;  /* 0x0000040301007387 */ /* 0x0001e20000100800 */
[----:B------:R-:W-:-:S03]  /*0db0*/  ULOP3.LUT UR5, UR8, 0x3, URZ, 0xc0, !UPT ;  /* 0x0000000308057892 */ /* 0x000fc6000f8ec0ff */
[----:B------:R0:W-:Y:S01]  /*0dc0*/  STL.64 [R1+0x8], R6 ;  /* 0x0000080601007387 */ /* 0x0001e20000100a00 */
[----:B------:R-:W-:-:S03]  /*0dd0*/  UISETP.NE.U32.AND UP0, UPT, UR5, 0x1, UPT ;  /* 0x000000010500788c */ /* 0x000fc6000bf05070 */
[----:B------:R0:W-:Y:S01]  /*0de0*/  STL.64 [R1+0x10], R4 ;  /* 0x0000100401007387 */ /* 0x0001e20000100a00 */
[----:B------:R-:W-:-:S09]  /*0df0*/  UISETP.NE.AND.EX UP0, UPT, URZ, URZ, UPT, UP0 ;  /* 0x000000ffff00728c */ /* 0x000fd2000bf05300 */
[----:B------:R-:W-:Y:S05]  /*0e00*/  BRA.U !UP0, `(.L_x_1) ;  /* 0x0000001908087547 */ /* 0x000fea000b800000 */
[----:B------:R-:W-:Y:S01]  /*0e10*/  UMOV UR5, URZ ;  /* 0x000000ff00057c82 */ /* 0x000fe20008000000 */
[----:B------:R-:W-:Y:S01]  /*0e20*/  UMOV UR6, URZ ;  /* 0x000000ff00067c82 */ /* 0x000fe20008000000 */
[----:B------:R-:W-:Y:S02]  /*0e30*/  IMAD.MOV.U32 R13, RZ, RZ, RZ ;  /* 0x000000ffff0d7224 */ /* 0x000fe400078e00ff */
[----:B0-----:R-:W-:Y:S02]  /*0e40*/  IMAD.MOV.U32 R3, RZ, RZ, RZ ;  /* 0x000000ffff037224 */ /* 0x001fe400078e00ff */
[----:B------:R-:W-:Y:S02]  /*0e50*/  IMAD.U32 R5, RZ, RZ, UR5 ;  /* 0x00000005ff057e24 */ /* 0x000fe4000f8e00ff */
[----:B------:R-:W-:Y:S02]  /*0e60*/  IMAD.U32 R4, RZ, RZ, UR6 ;  /* 0x00000006ff047e24 */ /* 0x000fe4000f8e00ff */
[----:B------:R-:W-:-:S02]  /*0e70*/  IMAD.U32 R7, RZ, RZ, UR5 ;  /* 0x00000005ff077e24 */ /* 0x000fc4000f8e00ff */
[----:B------:R-:W-:-:S07]  /*0e80*/  IMAD.U32 R6, RZ, RZ, UR6 ;  /* 0x00000006ff067e24 */ /* 0x000fce000f8e00ff */
.L_x_5:
[----:B------:R-:W-:-:S06]  /*0e90*/  IMAD R12, R13, 0x4, R0 ;  /* 0x000000040d0c7824 */ /* 0x000fcc00078e0200 */
[----:B------:R-:W5:Y:S01]  /*0ea0*/  LDL R12, [R12+0x4] ;  /* 0x000004000c0c7983 */ /* 0x000f620000100800 */
[----:B------:R-:W-:-:S07]  /*0eb0*/  IMAD.MOV.U32 R15, RZ, RZ, RZ ;  /* 0x000000ffff0f7224 */ /* 0x000fce00078e00ff */
.L_x_4:
        /* <DEDUP_REMOVED lines=183> */
[----:B------:R-:W-:Y:S05]  /*1a30*/  BRA.U UP0, `(.L_x_1) ;  /* 0x0000000900fc7547 */ /* 0x000fea000b800000 */
[----:B------:R-:W-:Y:S01]  /*1a40*/  UMOV UR5, URZ ;  /* 0x000000ff00057c82 */ /* 0x000fe20008000000 */
[----:B------:R-:W-:Y:S01]  /*1a50*/  UMOV UR6, URZ ;  /* 0x000000ff00067c82 */ /* 0x000fe20008000000 */
[----:B------:R-:W-:Y:S02]  /*1a60*/  IMAD.MOV.U32 R13, RZ, RZ, RZ ;  /* 0x000000ffff0d7224 */ /* 0x000fe400078e00ff */
[----:B-1----:R-:W-:Y:S02]  /*1a70*/  IMAD.MOV.U32 R3, RZ, RZ, RZ ;  /* 0x000000ffff037224 */ /* 0x002fe400078e00ff */
[----:B------:R-:W-:Y:S02]  /*1a80*/  IMAD.U32 R5, RZ, RZ, UR5 ;  /* 0x00000005ff057e24 */ /* 0x000fe4000f8e00ff */
[----:B------:R-:W-:Y:S02]  /*1a90*/  IMAD.U32 R4, RZ, RZ, UR6 ;  /* 0x00000006ff047e24 */ /* 0x000fe4000f8e00ff */
[----:B------:R-:W-:-:S02]  /*1aa0*/  IMAD.U32 R7, RZ, RZ, UR5 ;  /* 0x00000005ff077e24 */ /* 0x000fc4000f8e00ff */
[----:B------:R-:W-:-:S07]  /*1ab0*/  IMAD.U32 R6, RZ, RZ, UR6 ;  /* 0x00000006ff067e24 */ /* 0x000fce000f8e00ff */
.L_x_7:
[----:B------:R-:W-:-:S06]  /*1ac0*/  IMAD R12, R13, 0x4, R0 ;  /* 0x000000040d0c7824 */ /* 0x000fcc00078e0200 */
[----:B------:R-:W5:Y:S01]  /*1ad0*/  LDL R12, [R12+0x4] ;  /* 0x000004000c0c7983 */ /* 0x000f620000100800 */
[----:B------:R-:W-:-:S07]  /*1ae0*/  IMAD.MOV.U32 R15, RZ, RZ, RZ ;  /* 0x000000ffff0f7224 */ /* 0x000fce00078e00ff */
.L_x_6:
        /* <DEDUP_REMOVED lines=177> */
[----:B------:R2:W-:Y:S04]  /*2600*/  STL [R1+0x4], R3 ;  /* 0x0000040301007387 */ /* 0x0005e80000100800 */
[----:B------:R2:W-:Y:S04]  /*2610*/  STL.64 [R1+0x8], R6 ;  /* 0x0000080601007387 */ /* 0x0005e80000100a00 */
[----:B------:R2:W-:Y:S02]  /*2620*/  STL.64 [R1+0x10], R4 ;  /* 0x0000100401007387 */ /* 0x0005e40000100a00 */
.L_x_1:
[----:B------:R-:W-:Y:S01]  /*2630*/  UISETP.GE.U32.AND UP0, UPT, UR8, 0x4, UPT ;  /* 0x000000040800788c */ /* 0x000fe2000bf06070 */
[----:B------:R-:W-:Y:S01]  /*2640*/  VIADD R2, R2, 0x1 ;  /* 0x0000000102027836 */ /* 0x000fe20000000000 */
[----:B------:R-:W-:Y:S02]  /*2650*/  USHF.R.U64 UR5, UR8, 0x2, UR4 ;  /* 0x0000000208057899 */ /* 0x000fe40008001204 */
[----:B------:R-:W-:Y:S02]  /*2660*/  UISETP.GE.U32.AND.EX UP0, UPT, UR4, URZ, UPT, UP0 ;  /* 0x000000ff0400728c */ /* 0x000fe4000bf06100 */
[----:B------:R-:W-:-:S03]  /*2670*/  USHF.R.U32.HI UR6, URZ, 0x2, UR4 ;  /* 0x00000002ff067899 */ /* 0x000fc60008011604 */
[----:B------:R-:W-:-:S04]  /*2680*/  UMOV UR8, UR5 ;  /* 0x0000000500087c82 */ /* 0x000fc80008000000 */
[----:B------:R-:W-:Y:S01]  /*2690*/  UMOV UR4, UR6 ;  /* 0x0000000600047c82 */ /* 0x000fe20008000000 */
[----:B------:R-:W-:Y:S05]  /*26a0*/  BRA.U UP0, `(.L_x_8) ;  /* 0xffffffd900c47547 */ /* 0x000fea000b83ffff */
.L_x_0:
[----:B------:R-:W3:Y:S01]  /*26b0*/  S2R R15, SR_TID.X ;  /* 0x00000000000f7919 */ /* 0x000ee20000002100 */
[----:B------:R-:W-:Y:S01]  /*26c0*/  BSSY.RECONVERGENT B0, `(.L_x_9) ;  /* 0x0000257000007945 */ /* 0x000fe20003800200 */
[----:B---3--:R-:W-:-:S13]  /*26d0*/  ISETP.NE.AND P0, PT, R15, RZ, PT ;  /* 0x000000ff0f00720c */ /* 0x008fda0003f05270 */
[----:B------:R-:W-:Y:S05]  /*26e0*/  @!P0 BRA `(.L_x_10) ;  /* 0x0000002400508947 */ /* 0x000fea0003800000 */
[----:B------:R-:W-:-:S07]  /*26f0*/  CS2R R12, SRZ ;  /* 0x00000000000c7805 */ /* 0x000fce000001ff00 */
.L_x_19:
[----:B-1----:R-:W-:Y:S01]  /*2700*/  LOP3.LUT R2, R15, 0x3, RZ, 0xc0, !PT ;  /* 0x000000030f027812 */ /* 0x002fe200078ec0ff */
[----:B------:R-:W-:Y:S03]  /*2710*/  BSSY.RECONVERGENT B1, `(.L_x_11) ;  /* 0x000024b000017945 */ /* 0x000fe60003800200 */
[----:B------:R-:W-:-:S04]  /*2720*/  ISETP.NE.U32.AND P0, PT, R2, RZ, PT ;  /* 0x000000ff0200720c */ /* 0x000fc80003f05070 */
[----:B------:R-:W-:-:S13]  /*2730*/  ISETP.NE.AND.EX P0, PT, RZ, RZ, PT, P0 ;  /* 0x000000ffff00720c */ /* 0x000fda0003f05300 */
[----:B------:R-:W-:Y:S05]  /*2740*/  @!P0 BRA `(.L_x_12) ;  /* 0x00000024001c8947 */ /* 0x000fea0003800000 */
[----:B------:R-:W1:Y:S01]  /*2750*/  LDC.64 R8, c[0x4][0x8] ;  /* 0x01000200ff087b82 */ /* 0x000e620000000a00 */
[----:B------:R-:W-:Y:S01]  /*2760*/  UMOV UR4, URZ ;  /* 0x000000ff00047c82 */ /* 0x000fe20008000000 */
[----:B------:R-:W-:Y:S01]  /*2770*/  UMOV UR5, URZ ;  /* 0x000000ff00057c82 */ /* 0x000fe20008000000 */
[----:B------:R-:W-:Y:S02]  /*2780*/  IMAD.MOV.U32 R17, RZ, RZ, RZ ;  /* 0x000000ffff117224 */ /* 0x000fe400078e00ff */
[----:B0-2---:R-:W-:Y:S02]  /*2790*/  IMAD.MOV.U32 R3, RZ, RZ, RZ ;  /* 0x000000ffff037224 */ /* 0x005fe400078e00ff */
[----:B------:R-:W-:Y:S02]  /*27a0*/  IMAD.U32 R5, RZ, RZ, UR4 ;  /* 0x00000004ff057e24 */ /* 0x000fe4000f8e00ff */
[----:B------:R-:W-:Y:S02]  /*27b0*/  IMAD.U32 R4, RZ, RZ, UR5 ;  /* 0x00000005ff047e24 */ /* 0x000fe4000f8e00ff */
[----:B------:R-:W-:-:S02]  /*27c0*/  IMAD.U32 R7, RZ, RZ, UR4 ;  /* 0x00000004ff077e24 */ /* 0x000fc4000f8e00ff */
[----:B------:R-:W-:Y:S02]  /*27d0*/  IMAD.U32 R6, RZ, RZ, UR5 ;  /* 0x00000005ff067e24 */ /* 0x000fe4000f8e00ff */
[----:B-1----:R-:W-:-:S07]  /*27e0*/  IMAD.WIDE.U32 R8, R13, 0xc80, R8 ;  /* 0x00000c800d087825 */ /* 0x002fce00078e0008 */
.L_x_14:
[----:B------:R-:W-:-:S06]  /*27f0*/  IMAD R2, R17, 0x4, R0 ;  /* 0x0000000411027824 */ /* 0x000fcc00078e0200 */
[----:B------:R-:W5:Y:S01]  /*2800*/  LDL R2, [R2+0x4] ;  /* 0x0000040002027983 */ /* 0x000f620000100800 */
[----:B------:R-:W-:-:S05]  /*2810*/  UMOV UR4, URZ ;  /* 0x000000ff00047c82 */ /* 0x000fca0008000000 */
.L_x_13:
[----:B-----5:R-:W-:Y:S01]  /*2820*/  SHF.R.U32.HI R22, RZ, UR4, R2 ;  /* 0x00000004ff167c19 */ /* 0x020fe20008011602 */
[----:B------:R-:W-:-:S03]  /*2830*/  IMAD.SHL.U32 R10, R17, 0x20, RZ ;  /* 0x00000020110a7824 */ /* 0x000fc600078e00ff */
[----:B------:R-:W-:Y:S01]  /*2840*/  LOP3.LUT R11, R22, 0x1, RZ, 0xc0, !PT ;  /* 0x00000001160b7812 */ /* 0x000fe200078ec0ff */
[----:B------:R-:W-:-:S03]  /*2850*/  VIADD R10, R10, UR4 ;  /* 0x000000040a0a7c36 */ /* 0x000fc60008000000 */
[----:B------:R-:W-:Y:S01]  /*2860*/  ISETP.NE.U32.AND P0, PT, R11, 0x1, PT ;  /* 0x000000010b00780c */ /* 0x000fe20003f05070 */
[----:B------:R-:W-:-:S03]  /*2870*/  IMAD R11, R10, 0x5, RZ ;  /* 0x000000050a0b7824 */ /* 0x000fc600078e02ff */
[----:B------:R-:W-:Y:S01]  /*2880*/  R2P PR, R22, 0x7e ;  /* 0x0000007e16007804 */ /* 0x000fe20000000000 */
[----:B------:R-:W-:-:S08]  /*2890*/  IMAD.WIDE.U32 R10, R11, 0x4, R8 ;  /* 0x000000040b0a7825 */ /* 0x000fd000078e0008 */
[----:B------:R-:W2:Y:S04]  /*28a0*/  @!P0 LDG.E R20, desc[UR10][R10.64+0x10] ;  /* 0x0000100a0a148981 */ /* 0x000ea8000c1e1900 */
[----:B------:R-:W3:Y:S04]  /*28b0*/  @P1 LDG.E R24, desc[UR10][R10.64+0x24] ;  /* 0x0000240a0a181981 */ /* 0x000ee8000c1e1900 */
[----:B------:R-:W4:Y:S04]  /*28c0*/  @P2 LDG.E R26, desc[UR10][R10.64+0x38] ;  /* 0x0000380a0a1a2981 */ /* 0x000f28000c1e1900 */
[----:B------:R-:W4:Y:S04]  /*28d0*/  @!P0 LDG.E R16, desc[UR10][R10.64] ;  /* 0x0000000a0a108981 */ /* 0x000f28000c1e1900 */
[----:B------:R-:W4:Y:S04]  /*28e0*/  @P3 LDG.E R28, desc[UR10][R10.64+0x4c] ;  /* 0x00004c0a0a1c3981 */ /* 0x000f28000c1e1900 */
[----:B------:R-:W4:Y:S04]  /*28f0*/  @!P0 LDG.E R19, desc[UR10][R10.64+0x4] ;  /* 0x0000040a0a138981 */ /* 0x000f28000c1e1900 */
[----:B------:R-:W4:Y:S04]  /*2900*/  @P4 LDG.E R23, desc[UR10][R10.64+0x60] ;  /* 0x0000600a0a174981 */ /* 0x000f28000c1e1900 */
[----:B------:R-:W4:Y:S04]  /*2910*/  @!P0 LDG.E R18, desc[UR10][R10.64+0x8] ;  /* 0x0000080a0a128981 */ /* 0x000f28000c1e1900 */
[----:B------:R-:W4:Y:S04]  /*2920*/  @!P0 LDG.E R21, desc[UR10][R10.64+0xc] ;  /* 0x00000c0a0a158981 */ /* 0x000f28000c1e1900 */
        /* <DEDUP_REMOVED lines=9> */
[----:B------:R-:W-:-:S03]  /*29c0*/  @!P0 LOP3.LUT R3, R3, R16, RZ, 0x3c, !PT ;  /* 0x0000001003038212 */ /* 0x000fc600078e3cff */
[----:B------:R-:W2:Y:S01]  /*29d0*/  @P1 LDG.E R16, desc[UR10][R10.64+0x14] ;  /* 0x0000140a0a101981 */ /* 0x000ea2000c1e1900 */
[----:B------:R-:W-:Y:S02]  /*29e0*/  @P3 LOP3.LUT R5, R5, R28, RZ, 0x3c, !PT ;  /* 0x0000001c05053212 */ /* 0x000fe400078e3cff */
[----:B------:R-:W-:Y:S02]  /*29f0*/  @!P0 LOP3.LUT R6, R6, R19, RZ, 0x3c, !PT ;  /* 0x0000001306068212 */ /* 0x000fe400078e3cff */
[----:B------:R-:W3:Y:S01]  /*2a00*/  @P1 LDG.E R19, desc[UR10][R10.64+0x18] ;  /* 0x0000180a0a131981 */ /* 0x000ee2000c1e1900 */
[----:B------:R-:W-:-:S03]  /*2a10*/  @P4 LOP3.LUT R5, R5, R23, RZ, 0x3c, !PT ;  /* 0x0000001705054212 */ /* 0x000fc600078e3cff */
[----:B------:R-:W4:Y:S01]  /*2a20*/  @P2 LDG.E R23, desc[UR10][R10.64+0x2c] ;  /* 0x00002c0a0a172981 */ /* 0x000f22000c1e1900 */
[----:B------:R-:W-:-:S03]  /*2a30*/  @!P0 LOP3.LUT R7, R7, R18, RZ, 0x3c, !PT ;  /* 0x0000001207078212 */ /* 0x000fc600078e3cff */
[----:B------:R-:W4:Y:S01]  /*2a40*/  @P1 LDG.E R18, desc[UR10][R10.64+0x1c] ;  /* 0x00001c0a0a121981 */ /* 0x000f22000c1e1900 */
[----:B------:R-:W-:-:S03]  /*2a50*/  @!P0 LOP3.LUT R4, R4, R21, RZ, 0x3c, !PT ;  /* 0x0000001504048212 */ /* 0x000fc600078e3cff */
[----:B------:R-:W4:Y:S01]  /*2a60*/  @P1 LDG.E R21, desc[UR10][R10.64+0x20] ;  /* 0x0000200a0a151981 */ /* 0x000f22000c1e1900 */
[----:B------:R-:W-:-:S03]  /*2a70*/  @P5 LOP3.LUT R5, R5, R14, RZ, 0x3c, !PT ;  /* 0x0000000e05055212 */ /* 0x000fc600078e3cff */
[----:B------:R-:W4:Y:S01]  /*2a80*/  @P3 LDG.E R14, desc[UR10][R10.64+0x3c] ;  /* 0x00003c0a0a0e3981 */ /* 0x000f22000c1e1900 */
[----:B--2---:R-:W-:-:S03]  /*2a90*/  @P1 LOP3.LUT R3, R3, R16, RZ, 0x3c, !PT ;  /* 0x0000001003031212 */ /* 0x004fc600078e3cff */
[----:B------:R-:W2:Y:S01]  /*2aa0*/  @P3 LDG.E R16, desc[UR10][R10.64+0x44] ;  /* 0x0000440a0a103981 */ /* 0x000ea2000c1e1900 */
[----:B------:R-:W-:-:S03]  /*2ab0*/  @P2 LOP3.LUT R3, R3, R20, RZ, 0x3c, !PT ;  /* 0x0000001403032212 */ /* 0x000fc600078e3cff */
        /* <DEDUP_REMOVED lines=11> */
[----:B------:R-:W-:Y:S02]  /*2b70*/  @P2 LOP3.LUT R7, R7, R24, RZ, 0x3c, !PT ;  /* 0x0000001807072212 */ /* 0x000fe400078e3cff */
[----:B------:R-:W-:Y:S01]  /*2b80*/  @P2 LOP3.LUT R4, R4, R25, RZ, 0x3c, !PT ;  /* 0x0000001904042212 */ /* 0x000fe200078e3cff */
[----:B------:R-:W4:Y:S04]  /*2b90*/  @P5 LDG.E R24, desc[UR10][R10.64+0x6c] ;  /* 0x00006c0a0a185981 */ /* 0x000f28000c1e1900 */
[----:B------:R-:W4:Y:S01]  /*2ba0*/  @P4 LDG.E R25, desc[UR10][R10.64+0x5c] ;  /* 0x00005c0a0a194981 */ /* 0x000f22000c1e1900 */
[----:B------:R-:W-:Y:S02]  /*2bb0*/  LOP3.LUT P0, RZ, R22, 0x80, RZ, 0xc0, !PT ;  /* 0x0000008016ff7812 */ /* 0x000fe4000780c0ff */
[----:B--2---:R-:W-:-:S02]  /*2bc0*/  @P3 LOP3.LUT R7, R7, R16, RZ, 0x3c, !PT ;  /* 0x0000001007073212 */ /* 0x004fc400078e3cff */
[----:B------:R-:W2:Y:S01]  /*2bd0*/  @P6 LDG.E R16, desc[UR10][R10.64+0x80] ;  /* 0x0000800a0a106981 */ /* 0x000ea2000c1e1900 */
[----:B---3--:R-:W-:-:S03]  /*2be0*/  @P3 LOP3.LUT R6, R6, R19, RZ, 0x3c, !PT ;  /* 0x0000001306063212 */ /* 0x008fc600078e3cff */
[----:B------:R-:W3:Y:S01]  /*2bf0*/  @P5 LDG.E R19, desc[UR10][R10.64+0x70] ;  /* 0x0000700a0a135981 */ /* 0x000ee2000c1e1900 */
[----:B----4-:R-:W-:-:S03]  /*2c00*/  @P4 LOP3.LUT R6, R6, R23, RZ, 0x3c, !PT ;  /* 0x0000001706064212 */ /* 0x010fc600078e3cff */
[----:B------:R-:W4:Y:S01]  /*2c10*/  @P6 LDG.E R23, desc[UR10][R10.64+0x84] ;  /* 0x0000840a0a176981 */ /* 0x000f22000c1e1900 */
[----:B------:R-:W-:Y:S02]  /*2c20*/  @P4 LOP3.LUT R7, R7, R18, RZ, 0x3c, !PT ;  /* 0x0000001207074212 */ /* 0x000fe400078e3cff */
[----:B------:R-:W-:Y:S01]  /*2c30*/  @P3 LOP3.LUT R4, R4, R21, RZ, 0x3c, !PT ;  /* 0x0000001504043212 */ /* 0x000fe200078e3cff */
[----:B------:R-:W4:Y:S01]  /*2c40*/  @P0 LDG.E R18, desc[UR10][R10.64+0x8c] ;  /* 0x00008c0a0a120981 */ /* 0x000f22000c1e1900 */
[----:B------:R-:W-:-:S03]  /*2c50*/  @P4 LOP3.LUT R3, R3, R14, RZ, 0x3c, !PT ;  /* 0x0000000e03034212 */ /* 0x000fc600078e3cff */
[----:B------:R-:W4:Y:S01]  /*2c60*/  @P6 LDG.E R21, desc[UR10][R10.64+0x7c] ;  /* 0x00007c0a0a156981 */ /* 0x000f22000c1e1900 */
[----:B------:R-:W-:-:S03]  /*2c70*/  @P5 LOP3.LUT R6, R6, R27, RZ, 0x3c, !PT ;  /* 0x0000001b06065212 */ /* 0x000fc600078e3cff */
[----:B------:R-:W4:Y:S01]  /*2c80*/  @P6 LDG.E R14, desc[UR10][R10.64+0x78] ;  /* 0x0000780a0a0e6981 */ /* 0x000f22000c1e1900 */
[----:B------:R-:W-:Y:S02]  /*2c90*/  @P5 LOP3.LUT R3, R3, R20, RZ, 0x3c, !PT ;  /* 0x0000001403035212 */ /* 0x000fe400078e3cff */
[----:B------:R-:W-:Y:S01]  /*2ca0*/  @P4 LOP3.LUT R4, R4, R25, RZ, 0x3c, !PT ;  /* 0x0000001904044212 */ /* 0x000fe200078e3cff */
[----:B------:R-:W4:Y:S01]  /*2cb0*/  @P0 LDG.E R20, desc[UR10][R10.64+0x94] ;  /* 0x0000940a0a140981 */ /* 0x000f22000c1e1900 */
[----:B------:R-:W-:-:S03]  /*2cc0*/  @P5 LOP3.LUT R7, R7, R24, RZ, 0x3c, !PT ;  /* 0x0000001807075212 */ /* 0x000fc600078e3cff */
[----:B------:R-:W4:Y:S04]  /*2cd0*/  @P0 LDG.E R25, desc[UR10][R10.64+0x90] ;  /* 0x0000900a0a190981 */ /* 0x000f28000c1e1900 */
[----:B------:R-:W4:Y:S04]  /*2ce0*/  @P0 LDG.E R27, desc[UR10][R10.64+0x98] ;  /* 0x0000980a0a1b0981 */ /* 0x000f28000c1e1900 */
[----:B------:R-:W4:Y:S01]  /*2cf0*/  @P0 LDG.E R24, desc[UR10][R10.64+0x9c] ;  /* 0x00009c0a0a180981 */ /* 0x000f22000c1e1900 */
[----:B------:R-:W-:Y:S02]  /*2d00*/  @P6 LOP3.LUT R5, R5, R26, RZ, 0x3c, !PT ;  /* 0x0000001a05056212 */ /* 0x000fe400078e3cff */
[----:B--2---:R-:W-:-:S02]  /*2d10*/  @P6 LOP3.LUT R7, R7, R16, RZ, 0x3c, !PT ;  /* 0x0000001007076212 */ /* 0x004fc400078e3cff */
[----:B---3--:R-:W-:-:S04]  /*2d20*/  @P5 LOP3.LUT R4, R4, R19, RZ, 0x3c, !PT ;  /* 0x0000001304045212 */ /* 0x008fc800078e3cff */
[----:B----4-:R-:W-:Y:S02]  /*2d30*/  @P6 LOP3.LUT R4, R4, R23, RZ, 0x3c, !PT ;  /* 0x0000001704046212 */ /* 0x010fe400078e3cff */
[----:B------:R-:W-:Y:S02]  /*2d40*/  @P6 LOP3.LUT R6, R6, R21, RZ, 0x3c, !PT ;  /* 0x0000001506066212 */ /* 0x000fe400078e3cff */
[----:B------:R-:W-:-:S04]  /*2d50*/  @P6 LOP3.LUT R3, R3, R14, RZ, 0x3c, !PT ;  /* 0x0000000e03036212 */ /* 0x000fc800078e3cff */
[----:B------:R-:W-:Y:S02]  /*2d60*/  @P0 LOP3.LUT R3, R3, R18, RZ, 0x3c, !PT ;  /* 0x0000001203030212 */ /* 0x000fe400078e3cff */
[----:B------:R-:W-:Y:S02]  /*2d70*/  @P0 LOP3.LUT R7, R7, R20, RZ, 0x3c, !PT ;  /* 0x0000001407070212 */ /* 0x000fe400078e3cff */
[----:B------:R-:W-:Y:S02]  /*2d80*/  @P0 LOP3.LUT R6, R6, R25, RZ, 0x3c, !PT ;  /* 0x0000001906060212 */ /* 0x000fe400078e3cff */
        /* <DEDUP_REMOVED lines=40> */
[----:B----4-:R-:W-:-:S03]  /*3010*/  @P1 LOP3.LUT R7, R7, R24, RZ, 0x3c, !PT ;  /* 0x0000001807071212 */ /* 0x010fc600078e3cff */
[----:B------:R-:W4:Y:S01]  /*3020*/  @P4 LDG.E R24, desc[UR10][R10.64+0xf0] ;  /* 0x0000f00a0a184981 */ /* 0x000f22000c1e1900 */
[----:B------:R-:W-:-:S03]  /*3030*/  LOP3.LUT P0, RZ, R22, 0x8000, RZ, 0xc0, !PT ;  /* 0x0000800016ff7812 */ /* 0x000fc6000780c0ff */
[----:B------:R-:W4:Y:S01]  /*3040*/  @P3 LDG.E R22, desc[UR10][R10.64+0xe4] ;  /* 0x0000e40a0a163981 */ /* 0x000f22000c1e1900 */
[----:B------:R-:W-:-:S04]  /*3050*/  @P5 LOP3.LUT R5, R5, R28, RZ, 0x3c, !PT ;  /* 0x0000001c05055212 */ /* 0x000fc800078e3cff */
[----:B------:R-:W-:Y:S02]  /*3060*/  @P6 LOP3.LUT R5, R5, R26, RZ, 0x3c, !PT ;  /* 0x0000001a05056212 */ /* 0x000fe400078e3cff */
[----:B------:R-:W-:Y:S01]  /*3070*/  @P2 LOP3.LUT R3, R3, R16, RZ, 0x3c, !PT ;  /* 0x0000001003032212 */ /* 0x000fe200078e3cff */
        /* <DEDUP_REMOVED lines=22> */
[----:B------:R-:W4:Y:S04]  /*31e0*/  @P0 LDG.E R22, desc[UR10][R10.64+0x12c] ;  /* 0x00012c0a0a160981 */ /* 0x000f28000c1e1900 */
[----:B------:R-:W4:Y:S01]  /*31f0*/  @P0 LDG.E R14, desc[UR10][R10.64+0x134] ;  /* 0x0001340a0a0e0981 */ /* 0x000f22000c1e1900 */
[----:B------:R-:W-:Y:S01]  /*3200*/  UIADD3 UR4, UPT, UPT, UR4, 0x10, URZ ;  /* 0x0000001004047890 */ /* 0x000fe2000fffe0ff */
[----:B------:R-:W-:-:S03]  /*3210*/  @P4 LOP3.LUT R7, R7, R26, RZ, 0x3c, !PT ;  /* 0x0000001a07074212 */ /* 0x000fc600078e3cff */
[----:B------:R-:W-:Y:S01]  /*3220*/  UISETP.NE.AND UP0, UPT, UR4, 0x20, UPT ;  /* 0x000000200400788c */ /* 0x000fe2000bf05270 */
[----:B------:R-:W-:Y:S02]  /*3230*/  @P5 LOP3.LUT R7, R7, R16, RZ, 0x3c, !PT ;  /* 0x0000001007075212 */ /* 0x000fe400078e3cff */
[----:B------:R-:W-:Y:S02]  /*3240*/  @P5 LOP3.LUT R6, R6, R19, RZ, 0x3c, !PT ;  /* 0x0000001306065212 */ /* 0x000fe400078e3cff */
[----:B------:R-:W-:Y:S02]  /*3250*/  @P5 LOP3.LUT R4, R4, R23, RZ, 0x3c, !PT ;  /* 0x0000001704045212 */ /* 0x000fe400078e3cff */
[----:B------:R-:W-:Y:S02]  /*3260*/  @P6 LOP3.LUT R6, R6, R25, RZ, 0x3c, !PT ;  /* 0x0000001906066212 */ /* 0x000fe400078e3cff */
[----:B------:R-:W-:Y:S02]  /*3270*/  @P6 LOP3.LUT R4, R4, R21, RZ, 0x3c, !PT ;  /* 0x0000001504046212 */ /* 0x000fe400078e3cff */
[----:B------:R-:W-:-:S02]  /*3280*/  @P0 LOP3.LUT R6, R6, R27, RZ, 0x3c, !PT ;  /* 0x0000001b06060212 */ /* 0x000fc400078e3cff */
[----:B------:R-:W-:Y:S02]  /*3290*/  @P0 LOP3.LUT R4, R4, R29, RZ, 0x3c, !PT ;  /* 0x0000001d04040212 */ /* 0x000fe400078e3cff */
[----:B--2---:R-:W-:Y:S02]  /*32a0*/  @P6 LOP3.LUT R7, R7, R20, RZ, 0x3c, !PT ;  /* 0x0000001407076212 */ /* 0x004fe400078e3cff */
[----:B---3--:R-:W-:Y:S02]  /*32b0*/  @P6 LOP3.LUT R3, R3, R18, RZ, 0x3c, !PT ;  /* 0x0000001203036212 */ /* 0x008fe400078e3cff */
[----:B----4-:R-:W-:Y:S02]  /*32c0*/  @P0 LOP3.LUT R5, R5, R24, RZ, 0x3c, !PT ;  /* 0x0000001805050212 */ /* 0x010fe400078e3cff */
[----:B------:R-:W-:Y:S02]  /*32d0*/  @P0 LOP3.LUT R3, R3, R22, RZ, 0x3c, !PT ;  /* 0x0000001603030212 */ /* 0x000fe400078e3cff */
[----:B------:R-:W-:Y:S01]  /*32e0*/  @P0 LOP3.LUT R7, R7, R14, RZ, 0x3c, !PT ;  /* 0x0000000e07070212 */ /* 0x000fe200078e3cff */
[----:B------:R-:W-:Y:S06]  /*32f0*/  BRA.U UP0, `(.L_x_13) ;  /* 0xfffffff500487547 */ /* 0x000fec000b83ffff */
[----:B------:R-:W-:-:S05]  /*3300*/  VIADD R17, R17, 0x1 ;  /* 0x0000000111117836 */ /* 0x000fca0000000000 */
[----:B------:R-:W-:-:S13]  /*3310*/  ISETP.NE.AND P0, PT, R17, 0x5, PT ;  /* 0x000000051100780c */ /* 0x000fda0003f05270 */
[----:B------:R-:W-:Y:S05]  /*3320*/  @P0 BRA `(.L_x_14) ;  /* 0xfffffff400300947 */ /* 0x000fea000383ffff */
[----:B------:R-:W-:Y:S01]  /*3330*/  LOP3.LUT R2, R15, 0x3, RZ, 0xc0, !PT ;  /* 0x000000030f027812 */ /* 0x000fe200078ec0ff */
[----:B------:R1:W-:Y:S03]  /*3340*/  STL [R1+0x4], R3 ;  /* 0x0000040301007387 */ /* 0x0003e60000100800 */
[----:B------:R-:W-:Y:S01]  /*3350*/  ISETP.NE.U32.AND P0, PT, R2, 0x1, PT ;  /* 0x000000010200780c */ /* 0x000fe20003f05070 */
[----:B------:R1:W-:Y:S03]  /*3360*/  STL.64 [R1+0x8], R6 ;  /* 0x0000080601007387 */ /* 0x0003e60000100a00 */
[----:B------:R-:W-:Y:S01]  /*3370*/  ISETP.NE.AND.EX P0, PT, RZ, RZ, PT, P0 ;  /* 0x000000ffff00720c */ /* 0x000fe20003f05300 */
[----:B------:R1:W-:-:S12]  /*3380*/  STL.64 [R1+0x10], R4 ;  /* 0x0000100401007387 */ /* 0x0003d80000100a00 */
[----:B-1----:R-:W-:Y:S05]  /*3390*/  @!P0 BRA `(.L_x_12) ;  /* 0x0000001800088947 */ /* 0x002fea0003800000 */
[----:B------:R-:W-:Y:S01]  /*33a0*/  UMOV UR4, URZ ;  /* 0x000000ff00047c82 */ /* 0x000fe20008000000 */
[----:B------:R-:W-:Y:S01]  /*33b0*/  UMOV UR5, URZ ;  /* 0x000000ff00057c82 */ /* 0x000fe20008000000 */
[----:B------:R-:W-:Y:S02]  /*33c0*/  IMAD.MOV.U32 R17, RZ, RZ, RZ ;  /* 0x000000ffff117224 */ /* 0x000fe400078e00ff */
[----:B------:R-:W-:Y:S02]  /*33d0*/  IMAD.MOV.U32 R3, RZ, RZ, RZ ;  /* 0x000000ffff037224 */ /* 0x000fe400078e00ff */
[----:B------:R-:W-:Y:S02]  /*33e0*/  IMAD.U32 R5, RZ, RZ, UR4 ;  /* 0x00000004ff057e24 */ /* 0x000fe4000f8e00ff */
[----:B------:R-:W-:Y:S02]  /*33f0*/  IMAD.U32 R4, RZ, RZ, UR5 ;  /* 0x00000005ff047e24 */ /* 0x000fe4000f8e00ff */
[----:B------:R-:W-:-:S02]  /*3400*/  IMAD.U32 R7, RZ, RZ, UR4 ;  /* 0x00000004ff077e24 */ /* 0x000fc4000f8e00ff */
[----:B------:R-:W-:-:S07]  /*3410*/  IMAD.U32 R6, RZ, RZ, UR5 ;  /* 0x00000005ff067e24 */ /* 0x000fce000f8e00ff */
.L_x_16:
[----:B------:R-:W-:-:S06]  /*3420*/  IMAD R2, R17, 0x4, R0 ;  /* 0x0000000411027824 */ /* 0x000fcc00078e0200 */
[----:B------:R-:W5:Y:S01]  /*3430*/  LDL R2, [R2+0x4] ;  /* 0x0000040002027983 */ /* 0x000f620000100800 */
[----:B------:R-:W-:-:S05]  /*3440*/  UMOV UR4, URZ ;  /* 0x000000ff00047c82 */ /* 0x000fca0008000000 */
.L_x_15:
        /* <DEDUP_REMOVED lines=183> */
[----:B-1----:R-:W-:Y:S05]  /*3fc0*/  @P0 BRA `(.L_x_12) ;  /* 0x0000000800fc0947 */ /* 0x002fea0003800000 */
        /* <DEDUP_REMOVED lines=8> */
.L_x_18:
[----:B------:R-:W-:-:S06]  /*4050*/  IMAD R2, R17, 0x4, R0 ;  /* 0x0000000411027824 */ /* 0x000fcc00078e0200 */
[----:B------:R-:W5:Y:S01]  /*4060*/  LDL R2, [R2+0x4] ;  /* 0x0000040002027983 */ /* 0x000f620000100800 */
[----:B------:R-:W-:-:S05]  /*4070*/  UMOV UR4, URZ ;  /* 0x000000ff00047c82 */ /* 0x000fca0008000000 */
.L_x_17:
        /* <DEDUP_REMOVED lines=177> */
[----:B------:R1:W-:Y:S04]  /*4b90*/  STL [R1+0x4], R3 ;  /* 0x0000040301007387 */ /* 0x0003e80000100800 */
[----:B------:R1:W-:Y:S04]  /*4ba0*/  STL.64 [R1+0x8], R6 ;  /* 0x0000080601007387 */ /* 0x0003e80000100a00 */
[----:B------:R1:W-:Y:S02]  /*4bb0*/  STL.64 [R1+0x10], R4 ;  /* 0x0000100401007387 */ /* 0x0003e40000100a00 */
.L_x_12:
[----:B------:R-:W-:Y:S05]  /*4bc0*/  BSYNC.RECONVERGENT B1 ;  /* 0x0000000000017941 */ /* 0x000fea0003800200 */
.L_x_11:
[----:B------:R-:W-:Y:S01]  /*4bd0*/  ISETP.GT.U32.AND P0, PT, R15, 0x3, PT ;  /* 0x000000030f00780c */ /* 0x000fe20003f04070 */
[----:B------:R-:W-:Y:S01]  /*4be0*/  VIADD R13, R13, 0x1 ;  /* 0x000000010d0d7836 */ /* 0x000fe20000000000 */
[--C-:B------:R-:W-:Y:S02]  /*4bf0*/  SHF.R.U64 R15, R15, 0x2, R12.reuse ;  /* 0x000000020f0f7819 */ /* 0x100fe4000000120c */
[----:B------:R-:W-:Y:S02]  /*4c00*/  ISETP.GT.U32.AND.EX P0, PT, R12, RZ, PT, P0 ;  /* 0x000000ff0c00720c */ /* 0x000fe40003f04100 */
[----:B------:R-:W-:-:S11]  /*4c10*/  SHF.R.U32.HI R12, RZ, 0x2, R12 ;  /* 0x00000002ff0c7819 */ /* 0x000fd6000001160c */
[----:B------:R-:W-:Y:S05]  /*4c20*/  @P0 BRA `(.L_x_19) ;  /* 0xffffffd800b40947 */ /* 0x000fea000383ffff */
.L_x_10:
[----:B------:R-:W-:Y:S05]  /*4c30*/  BSYNC.RECONVERGENT B0 ;  /* 0x0000000000007941 */ /* 0x000fea0003800200 */
.L_x_9:
[----:B------:R-:W3:Y:S01]  /*4c40*/  LDC R0, c[0x0][0x390] ;  /* 0x0000e400ff007b82 */ /* 0x000ee20000000800 */
[----:B-1----:R-:W1:Y:S01]  /*4c50*/  S2R R2, SR_TID.X ;  /* 0x0000000000027919 */ /* 0x002e620000002100 */
[----:B------:R-:W4:Y:S01]  /*4c60*/  LDCU UR5, c[0x0][0x38c] ;  /* 0x00007180ff0577ac */ /* 0x000f220008000800 */
[----:B------:R-:W5:Y:S05]  /*4c70*/  LDCU UR4, c[0x0][0x370] ;  /* 0x00006e00ff0477ac */ /* 0x000f6a0008000800 */
[----:B------:R-:W5:Y:S01]  /*4c80*/  LDC R9, c[0x0][0x360] ;  /* 0x0000d800ff097b82 */ /* 0x000f620000000800 */
[----:B----4-:R-:W-:Y:S01]  /*4c90*/  UISETP.NE.U32.AND UP0, UPT, UR5, URZ, UPT ;  /* 0x000000ff0500728c */ /* 0x010fe2000bf05070 */
[----:B---3--:R-:W-:-:S05]  /*4ca0*/  LOP3.LUT R0, R0, 0xaad26b49, RZ, 0x3c, !PT ;  /* 0xaad26b4900007812 */ /* 0x008fca00078e3cff */
[----:B------:R-:W-:Y:S02]  /*4cb0*/  IMAD R0, R0, 0x4182bed5, RZ ;  /* 0x4182bed500007824 */ /* 0x000fe400078e02ff */
[----:B-----5:R-:W-:Y:S02]  /*4cc0*/  IMAD R8, R9, UR4, RZ ;  /* 0x0000000409087c24 */ /* 0x020fe4000f8e02ff */
[----:B------:R-:W-:-:S04]  /*4cd0*/  VIADD R11, R0, 0xd9f6dc18 ;  /* 0xd9f6dc18000b7836 */ /* 0x000fc80000000000 */
[----:B-1----:R-:W-:Y:S01]  /*4ce0*/  IMAD R0, R2, 0x587c5, R11 ;  /* 0x000587c502007824 */ /* 0x002fe200078e020b */
[----:B------:R-:W-:Y:S06]  /*4cf0*/  BRA.U UP0, `(.L_x_20) ;  /* 0x0000000100547547 */ /* 0x000fec000b800000 */
[----:B------:R-:W1:Y:S01]  /*4d00*/  I2F.U32.RP R12, R8 ;  /* 0x00000008000c7306 */ /* 0x000e620000209000 */
[----:B------:R-:W3:Y:S01]  /*4d10*/  LDCU UR4, c[0x0][0x388] ;  /* 0x00007100ff0477ac */ /* 0x000ee20008000800 */
[----:B------:R-:W-:Y:S01]  /*4d20*/  IMAD.MOV R13, RZ, RZ, -R8 ;  /* 0x000000ffff0d7224 */ /* 0x000fe200078e0a08 */
[----:B------:R-:W-:-:S05]  /*4d30*/  ISETP.NE.U32.AND P2, PT, R8, RZ, PT ;  /* 0x000000ff0800720c */ /* 0x000fca0003f45070 */
[----:B-1----:R-:W1:Y:S02]  /*4d40*/  MUFU.RCP R12, R12 ;  /* 0x0000000c000c7308 */ /* 0x002e640000001000 */
[----:B-1----:R-:W-:-:S06]  /*4d50*/  VIADD R10, R12, 0xffffffe ;  /* 0x0ffffffe0c0a7836 */ /* 0x002fcc0000000000 */
[----:B------:R1:W4:Y:S02]  /*4d60*/  F2I.FTZ.U32.TRUNC.NTZ R11, R10 ;  /* 0x0000000a000b7305 */ /* 0x000324000021f000 */
[----:B-1----:R-:W-:Y:S02]  /*4d70*/  IMAD.MOV.U32 R10, RZ, RZ, RZ ;  /* 0x000000ffff0a7224 */ /* 0x002fe400078e00ff */
[----:B----4-:R-:W-:-:S04]  /*4d80*/  IMAD R13, R13, R11, RZ ;  /* 0x0000000b0d0d7224 */ /* 0x010fc800078e02ff */
[----:B------:R-:W-:-:S06]  /*4d90*/  IMAD.HI.U32 R11, R11, R13, R10 ;  /* 0x0000000d0b0b7227 */ /* 0x000fcc00078e000a */
[----:B---3--:R-:W-:-:S04]  /*4da0*/  IMAD.HI.U32 R10, R11, UR4, RZ ;  /* 0x000000040b0a7c27 */ /* 0x008fc8000f8e00ff */
[----:B------:R-:W-:-:S04]  /*4db0*/  IMAD.MOV R11, RZ, RZ, -R10 ;  /* 0x000000ffff0b7224 */ /* 0x000fc800078e0a0a */
[----:B------:R-:W-:-:S05]  /*4dc0*/  IMAD R11, R8, R11, UR4 ;  /* 0x00000004080b7e24 */ /* 0x000fca000f8e020b */
[----:B------:R-:W-:-:S13]  /*4dd0*/  ISETP.GE.U32.AND P0, PT, R11, R8, PT ;  /* 0x000000080b00720c */ /* 0x000fda0003f06070 */
[----:B------:R-:W-:Y:S02]  /*4de0*/  @P0 IMAD.IADD R11, R11, 0x1, -R8 ;  /* 0x000000010b0b0824 */ /* 0x000fe400078e0a08 */
[----:B------:R-:W-:-:S03]  /*4df0*/  @P0 VIADD R10, R10, 0x1 ;  /* 0x000000010a0a0836 */ /* 0x000fc60000000000 */
[----:B------:R-:W-:Y:S01]  /*4e00*/  ISETP.GE.U32.AND P1, PT, R11, R8, PT ;  /* 0x000000080b00720c */ /* 0x000fe20003f26070 */
[----:B------:R-:W-:-:S12]  /*4e10*/  IMAD.MOV.U32 R11, RZ, RZ, RZ ;  /* 0x000000ffff0b7224 */ /* 0x000fd800078e00ff */
[----:B------:R-:W-:Y:S01]  /*4e20*/  @P1 VIADD R10, R10, 0x1 ;  /* 0x000000010a0a1836 */ /* 0x000fe20000000000 */
[----:B------:R-:W-:Y:S01]  /*4e30*/  @!P2 LOP3.LUT R10, RZ, R8, RZ, 0x33, !PT ;  /* 0x00000008ff0aa212 */ /* 0x000fe200078e33ff */
[----:B------:R-:W-:Y:S06]  /*4e40*/  BRA `(.L_x_21) ;  /* 0x0000000000107947 */ /* 0x000fec0003800000 */
.L_x_20:
[----:B------:R-:W-:-:S07]  /*4e50*/  MOV R10, 0x4e70 ;  /* 0x00004e70000a7802 */ /* 0x000fce0000000f00 */
[----:B0-2---:R-:W-:Y:S05]  /*4e60*/  CALL.REL.NOINC `($__internal_0_$__cuda_sm20_div_u64) ;  /* 0x0000000800d07944 */ /* 0x005fea0003c00000 */
[----:B------:R-:W-:Y:S02]  /*4e70*/  IMAD.MOV.U32 R10, RZ, RZ, R12 ;  /* 0x000000ffff0a7224 */ /* 0x000fe400078e000c */
[----:B------:R-:W-:-:S07]  /*4e80*/  IMAD.MOV.U32 R11, RZ, RZ, R13 ;  /* 0x000000ffff0b7224 */ /* 0x000fce00078e000d */
.L_x_21:
[----:B------:R-:W1:Y:S02]  /*4e90*/  LDCU.64 UR4, c[0x0][0x388] ;  /* 0x00007100ff0477ac */ /* 0x000e640008000a00 */
[----:B-1----:R-:W-:-:S04]  /*4ea0*/  ISETP.GT.U32.AND P0, PT, R8, UR4, PT ;  /* 0x0000000408007c0c */ /* 0x002fc8000bf04070 */
[----:B------:R-:W-:-:S13]  /*4eb0*/  ISETP.GT.U32.AND.EX P0, PT, RZ, UR5, PT, P0 ;  /* 0x00000005ff007c0c */ /* 0x000fda000bf04100 */
[----:B------:R-:W-:Y:S05]  /*4ec0*/  @P0 EXIT ;  /* 0x000000000000094d */ /* 0x000fea0003800000 */
[C---:B------:R-:W-:Y:S01]  /*4ed0*/  ISETP.GE.U32.AND P0, PT, R10.reuse, 0x4, PT ;  /* 0x000000040a00780c */ /* 0x040fe20003f06070 */
[----:B------:R-:W-:Y:S01]  /*4ee0*/  IMAD R9, R9, UR7, R2 ;  /* 0x0000000709097c24 */ /* 0x000fe2000f8e0202 */
[C---:B------:R-:W-:Y:S01]  /*4ef0*/  ISETP.GT.U32.AND P1, PT, R10.reuse, 0x1, PT ;  /* 0x000000010a00780c */ /* 0x040fe20003f24070 */
[----:B------:R-:W-:Y:S01]  /*4f00*/  IMAD.MOV.U32 R17, RZ, RZ, RZ ;  /* 0x000000ffff117224 */ /* 0x000fe200078e00ff */
[C---:B------:R-:W-:Y:S01]  /*4f10*/  ISETP.GE.U32.AND.EX P0, PT, R11.reuse, RZ, PT, P0 ;  /* 0x000000ff0b00720c */ /* 0x040fe20003f06100 */
[----:B------:R-:W-:Y:S01]  /*4f20*/  IMAD R8, R10, R9, RZ ;  /* 0x000000090a087224 */ /* 0x000fe200078e02ff */
[----:B------:R-:W-:Y:S01]  /*4f30*/  ISETP.GT.U32.AND.EX P1, PT, R11, RZ, PT, P1 ;  /* 0x000000ff0b00720c */ /* 0x000fe20003f24110 */
[----:B------:R-:W-:-:S03]  /*4f40*/  IMAD.MOV.U32 R9, RZ, RZ, RZ ;  /* 0x000000ffff097224 */ /* 0x000fc600078e00ff */
[----:B------:R-:W-:Y:S02]  /*4f50*/  SEL R2, R10, 0x1, P1 ;  /* 0x000000010a027807 */ /* 0x000fe40000800000 */
[----:B------:R-:W-:Y:S02]  /*4f60*/  SEL R10, R11, RZ, P1 ;  /* 0x000000ff0b0a7207 */ /* 0x000fe40000800000 */
[----:B------:R-:W-:-:S03]  /*4f70*/  LOP3.LUT R18, R2, 0x3, RZ, 0xc0, !PT ;  /* 0x0000000302127812 */ /* 0x000fc600078ec0ff */
[----:B------:R-:W-:Y:S05]  /*4f80*/  @!P0 BRA `(.L_x_22) ;  /* 0x0000000400ec8947 */ /* 0x000fea0003800000 */
[----:B------:R-:W-:Y:S01]  /*4f90*/  LOP3.LUT R9, R2, 0xfffffffc, RZ, 0xc0, !PT ;  /* 0xfffffffc02097812 */ /* 0x000fe200078ec0ff */
[----:B------:R-:W1:Y:S04]  /*4fa0*/  LDCU.64 UR6, c[0x0][0x380] ;  /* 0x00007000ff0677ac */ /* 0x000e680008000a00 */
[----:B------:R-:W-:Y:S01]  /*4fb0*/  IMAD.MOV.U32 R2, RZ, RZ, R9 ;  /* 0x000000ffff027224 */ /* 0x000fe200078e0009 */
[----:B------:R-:W3:Y:S01]  /*4fc0*/  LDCU.64 UR8, c[0x0][0x388] ;  /* 0x00007100ff0877ac */ /* 0x000ee20008000a00 */
[----:B------:R-:W-:-:S05]  /*4fd0*/  UMOV UR4, URZ ;  /* 0x000000ff00047c82 */ /* 0x000fca0008000000 */
.L_x_31:
[----:B0-----:R-:W-:Y:S01]  /*4fe0*/  VIADD R13, R8, UR4 ;  /* 0x00000004080d7c36 */ /* 0x001fe20008000000 */
[----:B------:R-:W-:Y:S01]  /*4ff0*/  IADD3 R2, P0, PT, R2, -0x4, RZ ;  /* 0xfffffffc02027810 */ /* 0x000fe20007f1e0ff */
[----:B------:R-:W-:Y:S01]  /*5000*/  BSSY.RECONVERGENT B0, `(.L_x_23) ;  /* 0x0000026000007945 */ /* 0x000fe20003800200 */
[----:B------:R-:W-:Y:S02]  /*5010*/  IMAD.MOV.U32 R11, RZ, RZ, R5 ;  /* 0x000000ffff0b7224 */ /* 0x000fe400078e0005 */
[C---:B---3--:R-:W-:Y:S01]  /*5020*/  ISETP.GE.U32.AND P2, PT, R13.reuse, UR8, PT ;  /* 0x000000080d007c0c */ /* 0x048fe2000bf46070 */
[C---:B------:R-:W-:Y:S01]  /*5030*/  VIADD R21, R13.reuse, 0x1 ;  /* 0x000000010d157836 */ /* 0x040fe20000000000 */
[----:B------:R-:W-:Y:S01]  /*5040*/  IADD3.X R10, PT, PT, R10, -0x1, RZ, P0, !PT ;  /* 0xffffffff0a0a7810 */ /* 0x000fe200007fe4ff */
[C---:B------:R-:W-:Y:S01]  /*5050*/  VIADD R20, R13.reuse, 0x2 ;  /* 0x000000020d147836 */ /* 0x040fe20000000000 */
[----:B------:R-:W-:Y:S01]  /*5060*/  ISETP.GE.U32.AND.EX P2, PT, RZ, UR9, PT, P2 ;  /* 0x00000009ff007c0c */ /* 0x000fe2000bf46120 */
[----:B------:R-:W-:Y:S01]  /*5070*/  VIADD R19, R13, 0x3 ;  /* 0x000000030d137836 */ /* 0x000fe20000000000 */
[----:B------:R-:W-:Y:S01]  /*5080*/  ISETP.NE.U32.AND P0, PT, R2, RZ, PT ;  /* 0x000000ff0200720c */ /* 0x000fe20003f05070 */
[----:B------:R-:W-:Y:S01]  /*5090*/  IMAD.MOV.U32 R15, RZ, RZ, R4 ;  /* 0x000000ffff0f7224 */ /* 0x000fe200078e0004 */
[----:B------:R-:W-:Y:S01]  /*50a0*/  ISETP.GE.U32.AND P3, PT, R21, UR8, PT ;  /* 0x0000000815007c0c */ /* 0x000fe2000bf66070 */
[----:B------:R-:W-:Y:S01]  /*50b0*/  IMAD.MOV.U32 R16, RZ, RZ, R7 ;  /* 0x000000ffff107224 */ /* 0x000fe200078e0007 */
[----:B------:R-:W-:Y:S01]  /*50c0*/  ISETP.GE.U32.AND P4, PT, R20, UR8, PT ;  /* 0x0000000814007c0c */ /* 0x000fe2000bf86070 */
[----:B------:R-:W-:Y:S01]  /*50d0*/  IMAD.MOV.U32 R14, RZ, RZ, R6 ;  /* 0x000000ffff0e7224 */ /* 0x000fe200078e0006 */
[----:B------:R-:W-:-:S02]  /*50e0*/  ISETP.GE.U32.AND P1, PT, R19, UR8, PT ;  /* 0x0000000813007c0c */ /* 0x000fc4000bf26070 */
[----:B------:R-:W-:Y:S02]  /*50f0*/  ISETP.NE.AND.EX P0, PT, R10, RZ, PT, P0 ;  /* 0x000000ff0a00720c */ /* 0x000fe40003f05300 */
[----:B------:R-:W-:Y:S02]  /*5100*/  ISETP.GE.U32.AND.EX P3, PT, RZ, UR9, PT, P3 ;  /* 0x00000009ff007c0c */ /* 0x000fe4000bf66130 */
[----:B------:R-:W-:Y:S02]  /*5110*/  ISETP.GE.U32.AND.EX P4, PT, RZ, UR9, PT, P4 ;  /* 0x00000009ff007c0c */ /* 0x000fe4000bf86140 */
[----:B------:R-:W-:Y:S01]  /*5120*/  ISETP.GE.U32.AND.EX P1, PT, RZ, UR9, PT, P1 ;  /* 0x00000009ff007c0c */ /* 0x000fe2000bf26110 */
[----:B------:R-:W-:-:S12]  /*5130*/  @P2 BRA `(.L_x_24) ;  /* 0x0000000000482947 */ /* 0x000fd80003800000 */
[----:B------:R-:W-:Y:S01]  /*5140*/  SHF.R.U32.HI R12, RZ, 0x2, R3 ;  /* 0x00000002ff0c7819 */ /* 0x000fe20000011603 */
[----:B------:R-:W-:Y:S02]  /*5150*/  VIADD R0, R0, 0x587c5 ;  /* 0x000587c500007836 */ /* 0x000fe40000000000 */
[----:B------:R-:W-:Y:S01]  /*5160*/  IMAD.MOV.U32 R14, RZ, RZ, 0x2f800000 ;  /* 0x2f800000ff0e7424 */ /* 0x000fe200078e00ff */
[----:B------:R-:W-:Y:S01]  /*5170*/  LOP3.LUT R12, R12, R3, RZ, 0x3c, !PT ;  /* 0x000000030c0c7212 */ /* 0x000fe200078e3cff */
[----:B0-2---:R-:W-:Y:S02]  /*5180*/  IMAD.SHL.U32 R3, R5, 0x10, RZ ;  /* 0x0000001005037824 */ /* 0x005fe400078e00ff */
[----:B------:R-:W-:Y:S02]  /*5190*/  IMAD.MOV.U32 R15, RZ, RZ, R5 ;  /* 0x000000ffff0f7224 */ /* 0x000fe400078e0005 */
[----:B------:R-:W-:Y:S02]  /*51a0*/  IMAD.SHL.U32 R11, R12, 0x2, RZ ;  /* 0x000000020c0b7824 */ /* 0x000fe400078e00ff */
[----:B------:R-:W-:-:S03]  /*51b0*/  IMAD.MOV.U32 R16, RZ, RZ, R4 ;  /* 0x000000ffff107224 */ /* 0x000fc600078e0004 */
[----:B------:R-:W-:-:S04]  /*51c0*/  LOP3.LUT R12, R12, R11, R3, 0x96, !PT ;  /* 0x0000000b0c0c7212 */ /* 0x000fc800078e9603 */
[----:B------:R-:W-:Y:S02]  /*51d0*/  LOP3.LUT R11, R12, R5, RZ, 0x3c, !PT ;  /* 0x000000050c0b7212 */ /* 0x000fe400078e3cff */
[----:B-1----:R-:W-:-:S03]  /*51e0*/  LEA R12, P2, R13, UR6, 0x2 ;  /* 0x000000060d0c7c11 */ /* 0x002fc6000f8410ff */
[----:B------:R-:W-:Y:S01]  /*51f0*/  IMAD.IADD R3, R11, 0x1, R0 ;  /* 0x000000010b037824 */ /* 0x000fe200078e0200 */
[----:B------:R-:W-:-:S04]  /*5200*/  LEA.HI.X R13, R13, UR7, RZ, 0x2, P2 ;  /* 0x000000070d0d7c11 */ /* 0x000fc800090f14ff */
[----:B------:R-:W-:-:S05]  /*5210*/  I2FP.F32.U32 R3, R3 ;  /* 0x0000000300037245 */ /* 0x000fca0000201000 */
[----:B------:R-:W-:Y:S01]  /*5220*/  FFMA R23, R3, R14, 1.1641532182693481445e-10 ;  /* 0x2f00000003177423 */ /* 0x000fe2000000000e */
[----:B------:R-:W-:Y:S02]  /*5230*/  IMAD.MOV.U32 R14, RZ, RZ, R7 ;  /* 0x000000ffff0e7224 */ /* 0x000fe400078e0007 */
[----:B------:R-:W-:Y:S02]  /*5240*/  IMAD.MOV.U32 R3, RZ, RZ, R6 ;  /* 0x000000ffff037224 */ /* 0x000fe400078e0006 */
[----:B------:R3:W-:Y:S05]  /*5250*/  STG.E desc[UR10][R12.64], R23 ;  /* 0x000000170c007986 */ /* 0x0007ea000c10190a */
.L_x_24:
[----:B-1----:R-:W-:Y:S05]  /*5260*/  BSYNC.RECONVERGENT B0 ;  /* 0x0000000000007941 */ /* 0x002fea0003800200 */
.L_x_23:
[----:B------:R-:W-:Y:S01]  /*5270*/  BSSY.RECONVERGENT B0, `(.L_x_25) ;  /* 0x0000018000007945 */ /* 0x000fe20003800200 */
[----:B0-2---:R-:W-:Y:S02]  /*5280*/  IMAD.MOV.U32 R7, RZ, RZ, R11 ;  /* 0x000000ffff077224 */ /* 0x005fe400078e000b */
[----:B---3--:R-:W-:Y:S02]  /*5290*/  IMAD.MOV.U32 R12, RZ, RZ, R15 ;  /* 0x000000ffff0c7224 */ /* 0x008fe400078e000f */
[----:B------:R-:W-:Y:S02]  /*52a0*/  IMAD.MOV.U32 R13, RZ, RZ, R16 ;  /* 0x000000ffff0d7224 */ /* 0x000fe400078e0010 */
[----:B------:R-:W-:Y:S01]  /*52b0*/  IMAD.MOV.U32 R6, RZ, RZ, R14 ;  /* 0x000000ffff067224 */ /* 0x000fe200078e000e */
[----:B------:R-:W-:Y:S06]  /*52c0*/  @P3 BRA `(.L_x_26) ;  /* 0x0000000000483947 */ /* 0x000fec0003800000 */
[----:B------:R-:W-:Y:S01]  /*52d0*/  SHF.R.U32.HI R4, RZ, 0x2, R3 ;  /* 0x00000002ff047819 */ /* 0x000fe20000011603 */
[----:B------:R-:W-:Y:S02]  /*52e0*/  VIADD R0, R0, 0x587c5 ;  /* 0x000587c500007836 */ /* 0x000fe40000000000 */
[----:B------:R-:W-:Y:S01]  /*52f0*/  IMAD.MOV.U32 R6, RZ, RZ, 0x2f800000 ;  /* 0x2f800000ff067424 */ /* 0x000fe200078e00ff */
[----:B------:R-:W-:Y:S01]  /*5300*/  LOP3.LUT R4, R4, R3, RZ, 0x3c, !PT ;  /* 0x0000000304047212 */ /* 0x000fe200078e3cff */
[----:B------:R-:W-:Y:S02]  /*5310*/  IMAD.SHL.U32 R3, R11, 0x10, RZ ;  /* 0x000000100b037824 */ /* 0x000fe400078e00ff */
[----:B------:R-:W-:Y:S02]  /*5320*/  IMAD.MOV.U32 R12, RZ, RZ, R11 ;  /* 0x000000ffff0c7224 */ /* 0x000fe400078e000b */
[----:B------:R-:W-:Y:S02]  /*5330*/  IMAD.SHL.U32 R5, R4, 0x2, RZ ;  /* 0x0000000204057824 */ /* 0x000fe400078e00ff */
[----:B------:R-:W-:-:S03]  /*5340*/  IMAD.MOV.U32 R13, RZ, RZ, R15 ;  /* 0x000000ffff0d7224 */ /* 0x000fc600078e000f */
[----:B------:R-:W-:-:S04]  /*5350*/  LOP3.LUT R4, R4, R5, R3, 0x96, !PT ;  /* 0x0000000504047212 */ /* 0x000fc800078e9603 */
[----:B------:R-:W-:Y:S02]  /*5360*/  LOP3.LUT R7, R4, R11, RZ, 0x3c, !PT ;  /* 0x0000000b04077212 */ /* 0x000fe400078e3cff */
[----:B------:R-:W-:-:S03]  /*5370*/  LEA R4, P2, R21, UR6, 0x2 ;  /* 0x0000000615047c11 */ /* 0x000fc6000f8410ff */
[----:B------:R-:W-:Y:S01]  /*5380*/  IMAD.IADD R3, R0, 0x1, R7 ;  /* 0x0000000100037824 */ /* 0x000fe200078e0207 */
[----:B------:R-:W-:-:S04]  /*5390*/  LEA.HI.X R5, R21, UR7, RZ, 0x2, P2 ;  /* 0x0000000715057c11 */ /* 0x000fc800090f14ff */
[----:B------:R-:W-:-:S05]  /*53a0*/  I2FP.F32.U32 R3, R3 ;  /* 0x0000000300037245 */ /* 0x000fca0000201000 */
[----:B------:R-:W-:Y:S01]  /*53b0*/  FFMA R21, R3, R6, 1.1641532182693481445e-10 ;  /* 0x2f00000003157423 */ /* 0x000fe20000000006 */
[----:B------:R-:W-:Y:S02]  /*53c0*/  IMAD.MOV.U32 R6, RZ, RZ, R16 ;  /* 0x000000ffff067224 */ /* 0x000fe400078e0010 */
[----:B------:R-:W-:Y:S02]  /*53d0*/  IMAD.MOV.U32 R3, RZ, RZ, R14 ;  /* 0x000000ffff037224 */ /* 0x000fe400078e000e */
[----:B------:R0:W-:Y:S05]  /*53e0*/  STG.E desc[UR10][R4.64], R21 ;  /* 0x0000001504007986 */ /* 0x0001ea000c10190a */
.L_x_26:
[----:B------:R-:W-:Y:S05]  /*53f0*/  BSYNC.RECONVERGENT B0 ;  /* 0x0000000000007941 */ /* 0x000fea0003800200 */
.L_x_25:
[----:B------:R-:W-:Y:S01]  /*5400*/  BSSY.RECONVERGENT B0, `(.L_x_27) ;  /* 0x0000018000007945 */ /* 0x000fe20003800200 */
[----:B------:R-:W-:Y:S02]  /*5410*/  IMAD.MOV.U32 R11, RZ, RZ, R7 ;  /* 0x000000ffff0b7224 */ /* 0x000fe400078e0007 */
[----:B------:R-:W-:Y:S02]  /*5420*/  IMAD.MOV.U32 R16, RZ, RZ, R12 ;  /* 0x000000ffff107224 */ /* 0x000fe400078e000c */
[----:B------:R-:W-:Y:S02]  /*5430*/  IMAD.MOV.U32 R15, RZ, RZ, R13 ;  /* 0x000000ffff0f7224 */ /* 0x000fe400078e000d */
[----:B------:R-:W-:Y:S01]  /*5440*/  IMAD.MOV.U32 R14, RZ, RZ, R6 ;  /* 0x000000ffff0e7224 */ /* 0x000fe200078e0006 */
[----:B------:R-:W-:Y:S06]  /*5450*/  @P4 BRA `(.L_x_28) ;  /* 0x0000000000484947 */ /* 0x000fec0003800000 */
[----:B0-----:R-:W-:Y:S01]  /*5460*/  SHF.R.U32.HI R4, RZ, 0x2, R3 ;  /* 0x00000002ff047819 */ /* 0x001fe20000011603 */
        /* <DEDUP_REMOVED lines=17> */
.L_x_28:
[----:B------:R-:W-:Y:S05]  /*5580*/  BSYNC.RECONVERGENT B0 ;  /* 0x0000000000007941 */ /* 0x000fea0003800200 */
.L_x_27:
[----:B------:R-:W-:Y:S01]  /*5590*/  BSSY.RECONVERGENT B0, `(.L_x_29) ;  /* 0x0000018000007945 */ /* 0x000fe20003800200 */
[----:B01----:R-:W-:Y:S02]  /*55a0*/  IMAD.MOV.U32 R5, RZ, RZ, R11 ;  /* 0x000000ffff057224 */ /* 0x003fe400078e000b */
[----:B------:R-:W-:Y:S02]  /*55b0*/  IMAD.MOV.U32 R4, RZ, RZ, R16 ;  /* 0x000000ffff047224 */ /* 0x000fe400078e0010 */
[----:B------:R-:W-:Y:S02]  /*55c0*/  IMAD.MOV.U32 R7, RZ, RZ, R15 ;  /* 0x000000ffff077224 */ /* 0x000fe400078e000f */
[----:B------:R-:W-:Y:S01]  /*55d0*/  IMAD.MOV.U32 R6, RZ, RZ, R14 ;  /* 0x000000ffff067224 */ /* 0x000fe200078e000e */
[----:B------:R-:W-:Y:S06]  /*55e0*/  @P1 BRA `(.L_x_30) ;  /* 0x0000000000481947 */ /* 0x000fec0003800000 */
[----:B------:R-:W-:Y:S01]  /*55f0*/  SHF.R.U32.HI R4, RZ, 0x2, R3 ;  /* 0x00000002ff047819 */ /* 0x000fe20000011603 */
[----:B------:R-:W-:Y:S01]  /*5600*/  VIADD R0, R0, 0x587c5 ;  /* 0x000587c500007836 */ /* 0x000fe20000000000 */
[----:B------:R-:W-:Y:S01]  /*5610*/  LEA R12, P1, R19, UR6, 0x2 ;  /* 0x00000006130c7c11 */ /* 0x000fe2000f8210ff */
[----:B------:R-:W-:Y:S01]  /*5620*/  IMAD.MOV.U32 R7, RZ, RZ, R16 ;  /* 0x000000ffff077224 */ /* 0x000fe200078e0010 */
[----:B------:R-:W-:Y:S01]  /*5630*/  LOP3.LUT R4, R4, R3, RZ, 0x3c, !PT ;  /* 0x0000000304047212 */ /* 0x000fe200078e3cff */
[----:B------:R-:W-:Y:S01]  /*5640*/  IMAD.SHL.U32 R3, R11, 0x10, RZ ;  /* 0x000000100b037824 */ /* 0x000fe200078e00ff */
[----:B------:R-:W-:Y:S01]  /*5650*/  LEA.HI.X R13, R19, UR7, RZ, 0x2, P1 ;  /* 0x00000007130d7c11 */ /* 0x000fe200088f14ff */
[----:B------:R-:W-:Y:S02]  /*5660*/  IMAD.MOV.U32 R6, RZ, RZ, R15 ;  /* 0x000000ffff067224 */ /* 0x000fe400078e000f */
[----:B------:R-:W-:-:S05]  /*5670*/  IMAD.SHL.U32 R5, R4, 0x2, RZ ;  /* 0x0000000204057824 */ /* 0x000fca00078e00ff */
[----:B------:R-:W-:-:S04]  /*5680*/  LOP3.LUT R4, R4, R5, R3, 0x96, !PT ;  /* 0x0000000504047212 */ /* 0x000fc800078e9603 */
[----:B------:R-:W-:Y:S01]  /*5690*/  LOP3.LUT R5, R4, R11, RZ, 0x3c, !PT ;  /* 0x0000000b04057212 */ /* 0x000fe200078e3cff */
[----:B------:R-:W-:-:S04]  /*56a0*/  IMAD.MOV.U32 R4, RZ, RZ, 0x2f800000 ;  /* 0x2f800000ff047424 */ /* 0x000fc800078e00ff */
[----:B------:R-:W-:-:S05]  /*56b0*/  IMAD.IADD R3, R0, 0x1, R5 ;  /* 0x0000000100037824 */ /* 0x000fca00078e0205 */
[----:B------:R-:W-:-:S05]  /*56c0*/  I2FP.F32.U32 R3, R3 ;  /* 0x0000000300037245 */ /* 0x000fca0000201000 */
[----:B------:R-:W-:Y:S01]  /*56d0*/  FFMA R19, R3, R4, 1.1641532182693481445e-10 ;  /* 0x2f00000003137423 */ /* 0x000fe20000000004 */
[----:B------:R-:W-:Y:S02]  /*56e0*/  IMAD.MOV.U32 R4, RZ, RZ, R11 ;  /* 0x000000ffff047224 */ /* 0x000fe400078e000b */
[----:B------:R-:W-:Y:S02]  /*56f0*/  IMAD.MOV.U32 R3, RZ, RZ, R14 ;  /* 0x000000ffff037224 */ /* 0x000fe400078e000e */
[----:B------:R0:W-:Y:S05]  /*5700*/  STG.E desc[UR10][R12.64], R19 ;  /* 0x000000130c007986 */ /* 0x0001ea000c10190a */
.L_x_30:
[----:B------:R-:W-:Y:S05]  /*5710*/  BSYNC.RECONVERGENT B0 ;  /* 0x0000000000007941 */ /* 0x000fea0003800200 */
.L_x_29:
[----:B------:R-:W-:Y:S01]  /*5720*/  UIADD3 UR4, UPT, UPT, UR4, 0x4, URZ ;  /* 0x0000000404047890 */ /* 0x000fe2000fffe0ff */
[----:B------:R-:W-:Y:S11]  /*5730*/  @P0 BRA `(.L_x_31) ;  /* 0xfffffff800280947 */ /* 0x000ff6000383ffff */
.L_x_22:
[----:B------:R-:W-:Y:S01]  /*5740*/  ISETP.NE.U32.AND P0, PT, R18, RZ, PT ;  /* 0x000000ff1200720c */ /* 0x000fe20003f05070 */
[----:B------:R-:W1:Y:S03]  /*5750*/  LDCU.64 UR14, c[0x0][0x380] ;  /* 0x00007000ff0e77ac */ /* 0x000e660008000a00 */
[----:B------:R-:W-:Y:S01]  /*5760*/  ISETP.NE.AND.EX P0, PT, R17, RZ, PT, P0 ;  /* 0x000000ff1100720c */ /* 0x000fe20003f05300 */
[----:B------:R-:W3:-:S12]  /*5770*/  LDCU.64 UR12, c[0x0][0x388] ;  /* 0x00007100ff0c77ac */ /* 0x000ed80008000a00 */
[----:B-1-3--:R-:W-:Y:S05]  /*5780*/  @!P0 EXIT ;  /* 0x000000000000894d */ /* 0x00afea0003800000 */
.L_x_34:
[----:B------:R-:W-:Y:S01]  /*5790*/  IADD3 R18, P0, PT, R18, -0x1, RZ ;  /* 0xffffffff12127810 */ /* 0x000fe20007f1e0ff */
[----:B-1----:R-:W-:Y:S01]  /*57a0*/  IMAD.IADD R11, R9, 0x1, R8 ;  /* 0x00000001090b7824 */ /* 0x002fe200078e0208 */
[----:B------:R-:W-:Y:S02]  /*57b0*/  BSSY.RECONVERGENT B0, `(.L_x_32) ;  /* 0x000001c000007945 */ /* 0x000fe40003800200 */
[----:B------:R-:W-:Y:S02]  /*57c0*/  IADD3.X R17, PT, PT, R17, -0x1, RZ, P0, !PT ;  /* 0xffffffff11117810 */ /* 0x000fe400007fe4ff */
[----:B------:R-:W-:Y:S02]  /*57d0*/  ISETP.GE.U32.AND P0, PT, R11, UR12, PT ;  /* 0x0000000c0b007c0c */ /* 0x000fe4000bf06070 */
[----:B------:R-:W-:Y:S02]  /*57e0*/  ISETP.NE.U32.AND P1, PT, R18, RZ, PT ;  /* 0x000000ff1200720c */ /* 0x000fe40003f25070 */
[----:B------:R-:W-:-:S02]  /*57f0*/  ISETP.GE.U32.AND.EX P0, PT, RZ, UR13, PT, P0 ;  /* 0x0000000dff007c0c */ /* 0x000fc4000bf06100 */
[----:B------:R-:W-:-:S11]  /*5800*/  ISETP.NE.AND.EX P1, PT, R17, RZ, PT, P1 ;  /* 0x000000ff1100720c */ /* 0x000fd60003f25310 */
[----:B------:R-:W-:Y:S05]  /*5810*/  @P0 BRA `(.L_x_33) ;  /* 0x0000000000540947 */ /* 0x000fea0003800000 */
[----:B------:R-:W-:Y:S01]  /*5820*/  SHF.R.U32.HI R2, RZ, 0x2, R3 ;  /* 0x00000002ff027819 */ /* 0x000fe20000011603 */
[----:B------:R-:W-:Y:S02]  /*5830*/  VIADD R0, R0, 0x587c5 ;  /* 0x000587c500007836 */ /* 0x000fe40000000000 */
[----:B------:R-:W-:Y:S01]  /*5840*/  IMAD.MOV.U32 R15, RZ, RZ, 0x2f800000 ;  /* 0x2f800000ff0f7424 */ /* 0x000fe200078e00ff */
[----:B0-2---:R-:W-:Y:S01]  /*5850*/  LOP3.LUT R3, R2, R3, RZ, 0x3c, !PT ;  /* 0x0000000302037212 */ /* 0x005fe200078e3cff */
[----:B------:R-:W-:Y:S02]  /*5860*/  IMAD.SHL.U32 R2, R5, 0x10, RZ ;  /* 0x0000001005027824 */ /* 0x000fe400078e00ff */
[----:B------:R-:W-:Y:S02]  /*5870*/  IMAD.MOV.U32 R12, RZ, RZ, R7 ;  /* 0x000000ffff0c7224 */ /* 0x000fe400078e0007 */
[----:B------:R-:W-:-:S05]  /*5880*/  IMAD.SHL.U32 R10, R3, 0x2, RZ ;  /* 0x00000002030a7824 */ /* 0x000fca00078e00ff */
[----:B------:R-:W-:Y:S01]  /*5890*/  LOP3.LUT R2, R3, R10, R2, 0x96, !PT ;  /* 0x0000000a03027212 */ /* 0x000fe200078e9602 */
[----:B------:R-:W-:Y:S01]  /*58a0*/  IMAD.MOV.U32 R3, RZ, RZ, R6 ;  /* 0x000000ffff037224 */ /* 0x000fe200078e0006 */
[C---:B------:R-:W-:Y:S01]  /*58b0*/  LEA R10, P0, R11.reuse, UR14, 0x2 ;  /* 0x0000000e0b0a7c11 */ /* 0x040fe2000f8010ff */
[----:B------:R-:W-:Y:S01]  /*58c0*/  IMAD.MOV.U32 R6, RZ, RZ, R12 ;  /* 0x000000ffff067224 */ /* 0x000fe200078e000c */
[----:B------:R-:W-:Y:S02]  /*58d0*/  LOP3.LUT R13, R2, R5, RZ, 0x3c, !PT ;  /* 0x00000005020d7212 */ /* 0x000fe400078e3cff */
[----:B------:R-:W-:-:S03]  /*58e0*/  LEA.HI.X R11, R11, UR15, RZ, 0x2, P0 ;  /* 0x0000000f0b0b7c11 */ /* 0x000fc600080f14ff */
[----:B------:R-:W-:-:S05]  /*58f0*/  IMAD.IADD R2, R0, 0x1, R13 ;  /* 0x0000000100027824 */ /* 0x000fca00078e020d */
[----:B------:R-:W-:-:S05]  /*5900*/  I2FP.F32.U32 R2, R2 ;  /* 0x0000000200027245 */ /* 0x000fca0000201000 */
[----:B------:R-:W-:Y:S01]  /*5910*/  FFMA R15, R2, R15, 1.1641532182693481445e-10 ;  /* 0x2f000000020f7423 */ /* 0x000fe2000000000f */
[----:B------:R-:W-:Y:S02]  /*5920*/  IMAD.MOV.U32 R2, RZ, RZ, R4 ;  /* 0x000000ffff027224 */ /* 0x000fe400078e0004 */
[----:B------:R-:W-:Y:S02]  /*5930*/  IMAD.MOV.U32 R4, RZ, RZ, R5 ;  /* 0x000000ffff047224 */ /* 0x000fe400078e0005 */
[----:B------:R1:W-:Y:S01]  /*5940*/  STG.E desc[UR10][R10.64], R15 ;  /* 0x0000000f0a007986 */ /* 0x0003e2000c10190a */
[----:B------:R-:W-:Y:S02]  /*5950*/  IMAD.MOV.U32 R7, RZ, RZ, R2 ;  /* 0x000000ffff077224 */ /* 0x000fe400078e0002 */
[----:B------:R-:W-:-:S07]  /*5960*/  IMAD.MOV.U32 R5, RZ, RZ, R13 ;  /* 0x000000ffff057224 */ /* 0x000fce00078e000d */
.L_x_33:
[----:B------:R-:W-:Y:S05]  /*5970*/  BSYNC.RECONVERGENT B0 ;  /* 0x0000000000007941 */ /* 0x000fea0003800200 */
.L_x_32:
[----:B------:R-:W-:Y:S01]  /*5980*/  VIADD R9, R9, 0x1 ;  /* 0x0000000109097836 */ /* 0x000fe20000000000 */
[----:B------:R-:W-:Y:S06]  /*5990*/  @P1 BRA `(.L_x_34) ;  /* 0xfffffffc007c1947 */ /* 0x000fec000383ffff */
[----:B------:R-:W-:Y:S05]  /*59a0*/  EXIT ;  /* 0x000000000000794d */ /* 0x000fea0003800000 */
        .weak           $__internal_0_$__cuda_sm20_div_u64
        .type           $__internal_0_$__cuda_sm20_div_u64,@function
        .size           $__internal_0_$__cuda_sm20_div_u64,(.L_x_36 - $__internal_0_$__cuda_sm20_div_u64)
$__internal_0_$__cuda_sm20_div_u64:
[----:B------:R-:W-:Y:S02]  /*59b0*/  IMAD.MOV.U32 R16, RZ, RZ, R8 ;  /* 0x000000ffff107224 */ /* 0x000fe400078e0008 */
[----:B------:R-:W-:-:S04]  /*59c0*/  IMAD.MOV.U32 R17, RZ, RZ, RZ ;  /* 0x000000ffff117224 */ /* 0x000fc800078e00ff */
[----:B------:R-:W0:Y:S08]  /*59d0*/  I2F.U64.RP R11, R16 ;  /* 0x00000010000b7312 */ /* 0x000e300000309000 */
[----:B0-----:R-:W0:Y:S02]  /*59e0*/  MUFU.RCP R11, R11 ;  /* 0x0000000b000b7308 */ /* 0x001e240000001000 */
[----:B0-----:R-:W-:-:S06]  /*59f0*/  VIADD R12, R11, 0x1ffffffe ;  /* 0x1ffffffe0b0c7836 */ /* 0x001fcc0000000000 */
[----:B------:R-:W0:Y:S02]  /*5a00*/  F2I.U64.TRUNC R12, R12 ;  /* 0x0000000c000c7311 */ /* 0x000e24000020d800 */
[----:B0-----:R-:W-:-:S04]  /*5a10*/  IMAD.WIDE.U32 R14, R12, R8, RZ ;  /* 0x000000080c0e7225 */ /* 0x001fc800078e00ff */
[----:B------:R-:W-:Y:S01]  /*5a20*/  IMAD R15, R13, R8, R15 ;  /* 0x000000080d0f7224 */ /* 0x000fe200078e020f */
[----:B------:R-:W-:-:S05]  /*5a30*/  IADD3 R19, P0, PT, RZ, -R14, RZ ;  /* 0x8000000eff137210 */ /* 0x000fca0007f1e0ff */
[----:B------:R-:W-:-:S04]  /*5a40*/  IMAD.HI.U32 R14, R12, R19, RZ ;  /* 0x000000130c0e7227 */ /* 0x000fc800078e00ff */
[----:B------:R-:W-:Y:S02]  /*5a50*/  IMAD.X R21, RZ, RZ, ~R15, P0 ;  /* 0x000000ffff157224 */ /* 0x000fe400000e0e0f */
[----:B------:R-:W-:Y:S02]  /*5a60*/  IMAD.MOV.U32 R15, RZ, RZ, R12 ;  /* 0x000000ffff0f7224 */ /* 0x000fe400078e000c */
[-C--:B------:R-:W-:Y:S02]  /*5a70*/  IMAD R17, R13, R21.reuse, RZ ;  /* 0x000000150d117224 */ /* 0x080fe400078e02ff */
[----:B------:R-:W-:-:S04]  /*5a80*/  IMAD.WIDE.U32 R14, P0, R12, R21, R14 ;  /* 0x000000150c0e7225 */ /* 0x000fc8000780000e */
[----:B------:R-:W-:-:S04]  /*5a90*/  IMAD.HI.U32 R11, R13, R21, RZ ;  /* 0x000000150d0b7227 */ /* 0x000fc800078e00ff */
[----:B------:R-:W-:-:S04]  /*5aa0*/  IMAD.HI.U32 R14, P1, R13, R19, R14 ;  /* 0x000000130d0e7227 */ /* 0x000fc8000782000e */
[----:B------:R-:W-:Y:S01]  /*5ab0*/  IMAD.X R11, R11, 0x1, R13, P0 ;  /* 0x000000010b0b7824 */ /* 0x000fe200000e060d */
[----:B------:R-:W-:-:S04]  /*5ac0*/  IADD3 R15, P2, PT, R17, R14, RZ ;  /* 0x0000000e110f7210 */ /* 0x000fc80007f5e0ff */
[----:B------:R-:W-:Y:S01]  /*5ad0*/  IADD3.X R11, PT, PT, RZ, RZ, R11, P2, P1 ;  /* 0x000000ffff0b7210 */ /* 0x000fe200017e240b */
[----:B------:R-:W-:-:S04]  /*5ae0*/  IMAD.WIDE.U32 R12, R15, R8, RZ ;  /* 0x000000080f0c7225 */ /* 0x000fc800078e00ff */
[----:B------:R-:W-:Y:S01]  /*5af0*/  IMAD R16, R11, R8, R13 ;  /* 0x000000080b107224 */ /* 0x000fe200078e020d */
[----:B------:R-:W-:Y:S02]  /*5b00*/  IADD3 R17, P0, PT, RZ, -R12, RZ ;  /* 0x8000000cff117210 */ /* 0x000fe40007f1e0ff */
[----:B------:R-:W0:Y:S03]  /*5b10*/  LDC.64 R12, c[0x0][0x388] ;  /* 0x0000e200ff0c7b82 */ /* 0x000e260000000a00 */
[----:B------:R-:W-:-:S04]  /*5b20*/  IMAD.HI.U32 R14, R15, R17, RZ ;  /* 0x000000110f0e7227 */ /* 0x000fc800078e00ff */
[----:B------:R-:W-:-:S04]  /*5b30*/  IMAD.X R16, RZ, RZ, ~R16, P0 ;  /* 0x000000ffff107224 */ /* 0x000fc800000e0e10 */
[----:B------:R-:W-:-:S04]  /*5b40*/  IMAD.WIDE.U32 R14, P0, R15, R16, R14 ;  /* 0x000000100f0e7225 */ /* 0x000fc8000780000e */
[C---:B------:R-:W-:Y:S02]  /*5b50*/  IMAD R19, R11.reuse, R16, RZ ;  /* 0x000000100b137224 */ /* 0x040fe400078e02ff */
[----:B------:R-:W-:-:S04]  /*5b60*/  IMAD.HI.U32 R14, P1, R11, R17, R14 ;  /* 0x000000110b0e7227 */ /* 0x000fc8000782000e */
[----:B------:R-:W-:Y:S01]  /*5b70*/  IMAD.HI.U32 R16, R11, R16, RZ ;  /* 0x000000100b107227 */ /* 0x000fe200078e00ff */
[----:B------:R-:W-:-:S03]  /*5b80*/  IADD3 R17, P2, PT, R19, R14, RZ ;  /* 0x0000000e13117210 */ /* 0x000fc60007f5e0ff */
[----:B------:R-:W-:Y:S02]  /*5b90*/  IMAD.X R11, R16, 0x1, R11, P0 ;  /* 0x00000001100b7824 */ /* 0x000fe400000e060b */
[----:B0-----:R-:W-:-:S03]  /*5ba0*/  IMAD.HI.U32 R14, R17, R12, RZ ;  /* 0x0000000c110e7227 */ /* 0x001fc600078e00ff */
[----:B------:R-:W-:Y:S01]  /*5bb0*/  IADD3.X R11, PT, PT, RZ, RZ, R11, P2, P1 ;  /* 0x000000ffff0b7210 */ /* 0x000fe200017e240b */
[----:B------:R-:W-:Y:S02]  /*5bc0*/  IMAD.MOV.U32 R15, RZ, RZ, RZ ;  /* 0x000000ffff0f7224 */ /* 0x000fe400078e00ff */
[----:B------:R-:W-:-:S04]  /*5bd0*/  IMAD.WIDE.U32 R14, R17, R13, R14 ;  /* 0x0000000d110e7225 */ /* 0x000fc800078e000e */
[C---:B------:R-:W-:Y:S02]  /*5be0*/  IMAD R17, R11.reuse, R13, RZ ;  /* 0x0000000d0b117224 */ /* 0x040fe400078e02ff */
[----:B------:R-:W-:-:S04]  /*5bf0*/  IMAD.HI.U32 R14, P0, R11, R12, R14 ;  /* 0x0000000c0b0e7227 */ /* 0x000fc8000780000e */
[----:B------:R-:W-:Y:S01]  /*5c00*/  IMAD.HI.U32 R11, R11, R13, RZ ;  /* 0x0000000d0b0b7227 */ /* 0x000fe200078e00ff */
[----:B------:R-:W-:-:S03]  /*5c10*/  IADD3 R17, P1, PT, R17, R14, RZ ;  /* 0x0000000e11117210 */ /* 0x000fc60007f3e0ff */
[----:B------:R-:W-:Y:S02]  /*5c20*/  IMAD.X R11, RZ, RZ, R11, P0 ;  /* 0x000000ffff0b7224 */ /* 0x000fe400000e060b */
[----:B------:R-:W-:-:S04]  /*5c30*/  IMAD.WIDE.U32 R14, R17, R8, RZ ;  /* 0x00000008110e7225 */ /* 0x000fc800078e00ff */
[----:B------:R-:W-:Y:S01]  /*5c40*/  IMAD.X R11, RZ, RZ, R11, P1 ;  /* 0x000000ffff0b7224 */ /* 0x000fe200008e060b */
[----:B------:R-:W-:Y:S02]  /*5c50*/  IADD3 R19, P0, PT, -R14, R12, RZ ;  /* 0x0000000c0e137210 */ /* 0x000fe40007f1e1ff */
[----:B------:R-:W-:Y:S01]  /*5c60*/  IADD3 R12, P2, PT, R17, 0x1, RZ ;  /* 0x00000001110c7810 */ /* 0x000fe20007f5e0ff */
[----:B------:R-:W-:-:S04]  /*5c70*/  IMAD R16, R11, R8, R15 ;  /* 0x000000080b107224 */ /* 0x000fc800078e020f */
[----:B------:R-:W-:Y:S01]  /*5c80*/  IMAD.X R16, R13, 0x1, ~R16, P0 ;  /* 0x000000010d107824 */ /* 0x000fe200000e0e10 */
[----:B------:R-:W-:Y:S01]  /*5c90*/  ISETP.GE.U32.AND P0, PT, R19, R8, PT ;  /* 0x000000081300720c */ /* 0x000fe20003f06070 */
[----:B------:R-:W-:Y:S01]  /*5ca0*/  IMAD.X R14, RZ, RZ, R11, P2 ;  /* 0x000000ffff0e7224 */ /* 0x000fe200010e060b */
[----:B------:R-:W-:Y:S02]  /*5cb0*/  IADD3 R13, P1, PT, -R8, R19, RZ ;  /* 0x00000013080d7210 */ /* 0x000fe40007f3e1ff */
[C---:B------:R-:W-:Y:S02]  /*5cc0*/  ISETP.GE.U32.AND.EX P0, PT, R16.reuse, RZ, PT, P0 ;  /* 0x000000ff1000720c */ /* 0x040fe40003f06100 */
[----:B------:R-:W-:Y:S02]  /*5cd0*/  IADD3.X R15, PT, PT, R16, -0x1, RZ, P1, !PT ;  /* 0xffffffff100f7810 */ /* 0x000fe40000ffe4ff */
[----:B------:R-:W-:Y:S02]  /*5ce0*/  SEL R17, R12, R17, P0 ;  /* 0x000000110c117207 */ /* 0x000fe40000000000 */
[----:B------:R-:W-:-:S02]  /*5cf0*/  SEL R13, R13, R19, P0 ;  /* 0x000000130d0d7207 */ /* 0x000fc40000000000 */
[----:B------:R-:W-:Y:S01]  /*5d00*/  SEL R14, R14, R11, P0 ;  /* 0x0000000b0e0e7207 */ /* 0x000fe20000000000 */
[----:B------:R-:W-:Y:S01]  /*5d10*/  IMAD.MOV.U32 R11, RZ, RZ, 0x0 ;  /* 0x00000000ff0b7424 */ /* 0x000fe200078e00ff */
[----:B------:R-:W-:Y:S02]  /*5d20*/  IADD3 R12, P2, PT, R17, 0x1, RZ ;  /* 0x00000001110c7810 */ /* 0x000fe40007f5e0ff */
[----:B------:R-:W-:Y:S02]  /*5d30*/  SEL R15, R15, R16, P0 ;  /* 0x000000100f0f7207 */ /* 0x000fe40000000000 */
[----:B------:R-:W-:Y:S01]  /*5d40*/  ISETP.GE.U32.AND P0, PT, R13, R8, PT ;  /* 0x000000080d00720c */ /* 0x000fe20003f06070 */
[----:B------:R-:W-:Y:S01]  /*5d50*/  IMAD.X R13, RZ, RZ, R14, P2 ;  /* 0x000000ffff0d7224 */ /* 0x000fe200010e060e */
[----:B------:R-:W-:Y:S02]  /*5d60*/  ISETP.NE.U32.AND P1, PT, R8, RZ, PT ;  /* 0x000000ff0800720c */ /* 0x000fe40003f25070 */
[----:B------:R-:W-:-:S02]  /*5d70*/  ISETP.GE.U32.AND.EX P0, PT, R15, RZ, PT, P0 ;  /* 0x000000ff0f00720c */ /* 0x000fc40003f06100 */
[----:B------:R-:W-:Y:S02]  /*5d80*/  ISETP.NE.AND.EX P1, PT, RZ, RZ, PT, P1 ;  /* 0x000000ffff00720c */ /* 0x000fe40003f25310 */
[----:B------:R-:W-:Y:S02]  /*5d90*/  SEL R12, R12, R17, P0 ;  /* 0x000000110c0c7207 */ /* 0x000fe40000000000 */
[----:B------:R-:W-:Y:S02]  /*5da0*/  SEL R13, R13, R14, P0 ;  /* 0x0000000e0d0d7207 */ /* 0x000fe40000000000 */
[----:B------:R-:W-:Y:S02]  /*5db0*/  SEL R12, R12, 0xffffffff, P1 ;  /* 0xffffffff0c0c7807 */ /* 0x000fe40000800000 */
[----:B------:R-:W-:Y:S01]  /*5dc0*/  SEL R13, R13, 0xffffffff, P1 ;  /* 0xffffffff0d0d7807 */ /* 0x000fe20000800000 */
[----:B------:R-:W-:Y:S06]  /*5dd0*/  RET.REL.NODEC R10 `(_Z11randomArrayPfmj) ;  /* 0xffffffa00a887950 */ /* 0x000fec0003c3ffff */
.L_x_35:
[----:B------:R-:W-:-:S00]  /*5de0*/  BRA `(.L_x_35) ;  /* 0xfffffffc00fc7947 */ /* 0x000fc0000383ffff */
[----:B------:R-:W-:-:S00]  /*5df0*/  NOP ;  /* 0x0000000000007918 */ /* 0x000fc00000000000 */
        /* <DEDUP_REMOVED lines=8> */
.L_x_36:


//--------------------- .nv.global.init           --------------------------
	.section	.nv.global.init,"aw",@progbits
	.align	4
.nv.global.init:
	.type		mrg32k3aM1SubSeq,@object
	.size		mrg32k3aM1SubSeq,(mrg32k3aM2SubSeq - mrg32k3aM1SubSeq)
mrg32k3aM1SubSeq:
        /*0000*/ 	.byte	0x0b, 0xcc, 0xee, 0x04, 0x73, 0x29, 0x8b, 0x6f, 0xf6, 0x53, 0x03, 0xf6, 0x23, 0xf6, 0xea, 0xda
        /* <DEDUP_REMOVED lines=125> */
	.type		mrg32k3aM2SubSeq,@object
	.size		mrg32k3aM2SubSeq,(mrg32k3aM1 - mrg32k3aM2SubSeq)
mrg32k3aM2SubSeq:
        /* <DEDUP_REMOVED lines=126> */
	.type		mrg32k3aM1,@object
	.size		mrg32k3aM1,(mrg32k3aM1Seq - mrg32k3aM1)
mrg32k3aM1:
        /* <DEDUP_REMOVED lines=144> */
	.type		mrg32k3aM1Seq,@object
	.size		mrg32k3aM1Seq,(mrg32k3aM2 - mrg32k3aM1Seq)
mrg32k3aM1Seq:
        /* <DEDUP_REMOVED lines=144> */
	.type		mrg32k3aM2,@object
	.size		mrg32k3aM2,(mrg32k3aM2Seq - mrg32k3aM2)
mrg32k3aM2:
        /* <DEDUP_REMOVED lines=144> */
	.type		mrg32k3aM2Seq,@object
	.size		mrg32k3aM2Seq,(precalc_xorwow_matrix - mrg32k3aM2Seq)
mrg32k3aM2Seq:
        /* <DEDUP_REMOVED lines=144> */
	.type		precalc_xorwow_matrix,@object
	.size		precalc_xorwow_matrix,(precalc_xorwow_offset_matrix - precalc_xorwow_matrix)
precalc_xorwow_matrix:
        /* <DEDUP_REMOVED lines=6400> */
	.type		precalc_xorwow_offset_matrix,@object
	.size		precalc_xorwow_offset_matrix,(.L_1 - precalc_xorwow_offset_matrix)
precalc_xorwow_offset_matrix:
        /* <DEDUP_REMOVED lines=6400> */
.L_1:


//--------------------- .nv.shared.reserved.0     --------------------------
	.section	.nv.shared.reserved.0,"aw",@nobits
	.weak		__nv_reservedSMEM_offset_0_alias
	.size		__nv_reservedSMEM_offset_0_alias, 0, 64
	.other		__nv_reservedSMEM_offset_0_alias,@"STO_CUDA_RESERVED_SHARED STV_DEFAULT"
__nv_reservedSMEM_offset_0_alias:
	.zero		0
	.zero		64


//--------------------- .nv.constant0._Z11randomArrayPfmj --------------------------
	.section	.nv.constant0._Z11randomArrayPfmj,"a",@progbits
	.sectionflags	@""
	.align	4
.nv.constant0._Z11randomArrayPfmj:
	.zero		916


//--------------------- SYMBOLS --------------------------

	.type		.nv.reservedSmem.offset0,@object
	.size		.nv.reservedSmem.offset0,0x4
